//
// Generated by NVIDIA NVVM Compiler
//
// Compiler Build ID: CL-36424714
// Cuda compilation tools, release 13.0, V13.0.88
// Based on NVVM 20.0.0
//

.version 9.0
.target sm_100
.address_size 64

	// .globl	main_kernel
.extern .shared .align 16 .b8 buf_dyn_shmem[];

.visible .entry main_kernel(
	.param .u64 .ptr .align 1 main_kernel_param_0,
	.param .u64 .ptr .align 1 main_kernel_param_1,
	.param .u64 .ptr .align 1 main_kernel_param_2
)
.maxntid 64
{
	.reg .pred 	%p<5>;
	.reg .b16 	%rs<11>;
	.reg .b32 	%r<2214>;
	.reg .b32 	%f<2>;
	.reg .b64 	%rd<18>;

	ld.param.u64 	%rd6, [main_kernel_param_1];
	ld.param.u64 	%rd5, [main_kernel_param_2];
	cvta.to.global.u64 	%rd1, %rd6;
	mov.f32 	%f1, 0f00000000;
	// begin inline asm
	{  cvt.rn.f16.f32 %rs2, %f1;}

	// end inline asm
	mov.u32 	%r1, %ctaid.y;
	shl.b32 	%r108, %r1, 3;
	and.b32  	%r2, %r108, 524272;
	mov.u32 	%r3, %ctaid.x;
	shl.b32 	%r109, %r3, 1;
	and.b32  	%r4, %r109, 2147483640;
	or.b32  	%r110, %r2, %r4;
	setp.eq.s32 	%p1, %r110, 0;
	@%p1 bra 	$L__BB0_2;
	shl.b32 	%r111, %r1, 12;
	and.b32  	%r112, %r111, 268427264;
	shl.b32 	%r113, %r3, 10;
	and.b32  	%r114, %r113, 2147479552;
	mov.u32 	%r115, %tid.y;
	mov.u32 	%r116, %tid.x;
	shl.b32 	%r117, %r116, 3;
	shl.b32 	%r118, %r115, 8;
	add.s32 	%r119, %r118, %r117;
	add.s32 	%r120, %r119, %r114;
	add.s32 	%r121, %r120, %r112;
	add.s32 	%r122, %r121, -512;
	mul.wide.s32 	%rd7, %r122, 2;
	add.s64 	%rd8, %rd1, %rd7;
	ld.global.nc.v4.u32 	{%r2201, %r2200, %r2199, %r2198}, [%rd8];
	bra.uni 	$L__BB0_3;
$L__BB0_2:
	cvt.u32.u16 	%r123, %rs2;
	shl.b32 	%r124, %r123, 16;
	or.b32  	%r2198, %r124, %r123;
	mov.u32 	%r2199, %r2198;
	mov.u32 	%r2200, %r2198;
	mov.u32 	%r2201, %r2198;
$L__BB0_3:
	mov.b32 	%r125, {%rs2, %rs2};
	mov.u32 	%r14, %tid.y;
	mov.u32 	%r15, %tid.x;
	shl.b32 	%r126, %r15, 3;
	mad.lo.s32 	%r127, %r14, 264, %r126;
	shl.b32 	%r128, %r127, 1;
	mov.u32 	%r129, buf_dyn_shmem;
	add.s32 	%r16, %r129, %r128;
	st.shared.v4.u32 	[%r16], {%r2201, %r2200, %r2199, %r2198};
	shl.b32 	%r130, %r1, 12;
	and.b32  	%r131, %r130, 268427264;
	shl.b32 	%r132, %r3, 10;
	and.b32  	%r133, %r132, 2147479552;
	add.s32 	%r17, %r131, %r133;
	shl.b32 	%r134, %r14, 3;
	sub.s32 	%r135, %r127, %r134;
	add.s32 	%r18, %r135, %r17;
	mul.wide.u32 	%rd9, %r18, 2;
	add.s64 	%rd2, %rd1, %rd9;
	ld.global.nc.v4.u32 	{%r19, %r20, %r21, %r22}, [%rd2];
	st.shared.v4.u32 	[%r16+1056], {%r19, %r20, %r21, %r22};
	ld.global.nc.v4.u32 	{%r23, %r24, %r25, %r26}, [%rd2+1024];
	st.shared.v4.u32 	[%r16+2112], {%r23, %r24, %r25, %r26};
	ld.global.nc.v4.u32 	{%r27, %r28, %r29, %r30}, [%rd2+2048];
	st.shared.v4.u32 	[%r16+3168], {%r27, %r28, %r29, %r30};
	ld.global.nc.v4.u32 	{%r31, %r32, %r33, %r34}, [%rd2+3072];
	st.shared.v4.u32 	[%r16+4224], {%r31, %r32, %r33, %r34};
	ld.global.nc.v4.u32 	{%r35, %r36, %r37, %r38}, [%rd2+4096];
	st.shared.v4.u32 	[%r16+5280], {%r35, %r36, %r37, %r38};
	ld.global.nc.v4.u32 	{%r39, %r40, %r41, %r42}, [%rd2+5120];
	st.shared.v4.u32 	[%r16+6336], {%r39, %r40, %r41, %r42};
	ld.global.nc.v4.u32 	{%r43, %r44, %r45, %r46}, [%rd2+6144];
	st.shared.v4.u32 	[%r16+7392], {%r43, %r44, %r45, %r46};
	mul.lo.s32 	%r136, %r14, 320;
	shr.u32 	%r137, %r15, 2;
	mad.lo.s32 	%r138, %r137, 40, %r136;
	and.b32  	%r139, %r126, 24;
	add.s32 	%r140, %r138, %r139;
	shl.b32 	%r141, %r140, 1;
	add.s32 	%r47, %r129, %r141;
	shl.b32 	%r142, %r14, 11;
	shl.b32 	%r143, %r15, 6;
	and.b32  	%r144, %r143, 3840;
	add.s32 	%r145, %r144, %r142;
	shl.b32 	%r146, %r1, 7;
	and.b32  	%r147, %r146, 128;
	or.b32  	%r148, %r145, %r147;
	shl.b32 	%r149, %r3, 5;
	and.b32  	%r150, %r149, 96;
	or.b32  	%r151, %r148, %r150;
	or.b32  	%r48, %r151, %r139;
	cvta.to.global.u64 	%rd10, %rd5;
	mul.wide.u32 	%rd11, %r48, 2;
	add.s64 	%rd3, %rd10, %rd11;
	ld.global.nc.v4.u32 	{%r152, %r153, %r154, %r155}, [%rd3];
	st.shared.v4.u32 	[%r47+8448], {%r152, %r153, %r154, %r155};
	ld.global.nc.v4.u32 	{%r156, %r157, %r158, %r159}, [%rd3+8192];
	st.shared.v4.u32 	[%r47+9728], {%r156, %r157, %r158, %r159};
	ld.global.nc.v4.u32 	{%r160, %r161, %r162, %r163}, [%rd3+16384];
	st.shared.v4.u32 	[%r47+11008], {%r160, %r161, %r162, %r163};
	ld.global.nc.v4.u32 	{%r164, %r165, %r166, %r167}, [%rd3+24576];
	st.shared.v4.u32 	[%r47+12288], {%r164, %r165, %r166, %r167};
	ld.global.nc.v4.u32 	{%r168, %r169, %r170, %r171}, [%rd3+32768];
	st.shared.v4.u32 	[%r47+13568], {%r168, %r169, %r170, %r171};
	ld.global.nc.v4.u32 	{%r172, %r173, %r174, %r175}, [%rd3+40960];
	st.shared.v4.u32 	[%r47+14848], {%r172, %r173, %r174, %r175};
	ld.global.nc.v4.u32 	{%r176, %r177, %r178, %r179}, [%rd3+49152];
	st.shared.v4.u32 	[%r47+16128], {%r176, %r177, %r178, %r179};
	ld.global.nc.v4.u32 	{%r180, %r181, %r182, %r183}, [%rd3+57344];
	st.shared.v4.u32 	[%r47+17408], {%r180, %r181, %r182, %r183};
	ld.global.nc.v4.u32 	{%r184, %r185, %r186, %r187}, [%rd3+65536];
	st.shared.v4.u32 	[%r47+18688], {%r184, %r185, %r186, %r187};
	ld.global.nc.v4.u32 	{%r188, %r189, %r190, %r191}, [%rd3+73728];
	st.shared.v4.u32 	[%r47+19968], {%r188, %r189, %r190, %r191};
	ld.global.nc.v4.u32 	{%r192, %r193, %r194, %r195}, [%rd3+81920];
	st.shared.v4.u32 	[%r47+21248], {%r192, %r193, %r194, %r195};
	ld.global.nc.v4.u32 	{%r196, %r197, %r198, %r199}, [%rd3+90112];
	st.shared.v4.u32 	[%r47+22528], {%r196, %r197, %r198, %r199};
	ld.global.nc.v4.u32 	{%r200, %r201, %r202, %r203}, [%rd3+98304];
	st.shared.v4.u32 	[%r47+23808], {%r200, %r201, %r202, %r203};
	ld.global.nc.v4.u32 	{%r204, %r205, %r206, %r207}, [%rd3+106496];
	st.shared.v4.u32 	[%r47+25088], {%r204, %r205, %r206, %r207};
	ld.global.nc.v4.u32 	{%r208, %r209, %r210, %r211}, [%rd3+114688];
	st.shared.v4.u32 	[%r47+26368], {%r208, %r209, %r210, %r211};
	ld.global.nc.v4.u32 	{%r212, %r213, %r214, %r215}, [%rd3+122880];
	st.shared.v4.u32 	[%r47+27648], {%r212, %r213, %r214, %r215};
	bar.sync 	0;
	mov.b32 	%r216, 264;
	wmma.load.a.sync.aligned.row.m16n16k16.shared.f16 	{%r217, %r218, %r219, %r220, %r221, %r222, %r223, %r224}, [%r129], %r216;
	add.s32 	%r225, %r129, 32;
	wmma.load.a.sync.aligned.row.m16n16k16.shared.f16 	{%r226, %r227, %r228, %r229, %r230, %r231, %r232, %r233}, [%r225], %r216;
	shl.b32 	%r234, %r14, 5;
	add.s32 	%r235, %r129, %r234;
	add.s32 	%r49, %r235, 8448;
	mov.b32 	%r236, 40;
	wmma.load.b.sync.aligned.row.m16n16k16.shared.f16 	{%r237, %r238, %r239, %r240, %r241, %r242, %r243, %r244}, [%r49], %r236;
	add.s32 	%r50, %r235, 9728;
	wmma.load.b.sync.aligned.row.m16n16k16.shared.f16 	{%r245, %r246, %r247, %r248, %r249, %r250, %r251, %r252}, [%r50], %r236;
	wmma.mma.sync.aligned.row.row.m16n16k16.f16.f16 {%r253, %r254, %r255, %r256}, {%r217, %r218, %r219, %r220, %r221, %r222, %r223, %r224}, {%r237, %r238, %r239, %r240, %r241, %r242, %r243, %r244}, {%r125, %r125, %r125, %r125};
	wmma.mma.sync.aligned.row.row.m16n16k16.f16.f16 {%r257, %r258, %r259, %r260}, {%r226, %r227, %r228, %r229, %r230, %r231, %r232, %r233}, {%r245, %r246, %r247, %r248, %r249, %r250, %r251, %r252}, {%r253, %r254, %r255, %r256};
	add.s32 	%r261, %r129, 64;
	wmma.load.a.sync.aligned.row.m16n16k16.shared.f16 	{%r262, %r263, %r264, %r265, %r266, %r267, %r268, %r269}, [%r261], %r216;
	add.s32 	%r270, %r129, 96;
	wmma.load.a.sync.aligned.row.m16n16k16.shared.f16 	{%r271, %r272, %r273, %r274, %r275, %r276, %r277, %r278}, [%r270], %r216;
	add.s32 	%r279, %r235, 11008;
	wmma.load.b.sync.aligned.row.m16n16k16.shared.f16 	{%r280, %r281, %r282, %r283, %r284, %r285, %r286, %r287}, [%r279], %r236;
	add.s32 	%r288, %r235, 12288;
	wmma.load.b.sync.aligned.row.m16n16k16.shared.f16 	{%r289, %r290, %r291, %r292, %r293, %r294, %r295, %r296}, [%r288], %r236;
	wmma.mma.sync.aligned.row.row.m16n16k16.f16.f16 {%r297, %r298, %r299, %r300}, {%r262, %r263, %r264, %r265, %r266, %r267, %r268, %r269}, {%r280, %r281, %r282, %r283, %r284, %r285, %r286, %r287}, {%r257, %r258, %r259, %r260};
	wmma.mma.sync.aligned.row.row.m16n16k16.f16.f16 {%r301, %r302, %r303, %r304}, {%r271, %r272, %r273, %r274, %r275, %r276, %r277, %r278}, {%r289, %r290, %r291, %r292, %r293, %r294, %r295, %r296}, {%r297, %r298, %r299, %r300};
	add.s32 	%r305, %r129, 128;
	wmma.load.a.sync.aligned.row.m16n16k16.shared.f16 	{%r306, %r307, %r308, %r309, %r310, %r311, %r312, %r313}, [%r305], %r216;
	add.s32 	%r314, %r129, 160;
	wmma.load.a.sync.aligned.row.m16n16k16.shared.f16 	{%r315, %r316, %r317, %r318, %r319, %r320, %r321, %r322}, [%r314], %r216;
	add.s32 	%r51, %r235, 13568;
	wmma.load.b.sync.aligned.row.m16n16k16.shared.f16 	{%r323, %r324, %r325, %r326, %r327, %r328, %r329, %r330}, [%r51], %r236;
	add.s32 	%r52, %r235, 14848;
	wmma.load.b.sync.aligned.row.m16n16k16.shared.f16 	{%r331, %r332, %r333, %r334, %r335, %r336, %r337, %r338}, [%r52], %r236;
	wmma.mma.sync.aligned.row.row.m16n16k16.f16.f16 {%r339, %r340, %r341, %r342}, {%r306, %r307, %r308, %r309, %r310, %r311, %r312, %r313}, {%r323, %r324, %r325, %r326, %r327, %r328, %r329, %r330}, {%r301, %r302, %r303, %r304};
	wmma.mma.sync.aligned.row.row.m16n16k16.f16.f16 {%r343, %r344, %r345, %r346}, {%r315, %r316, %r317, %r318, %r319, %r320, %r321, %r322}, {%r331, %r332, %r333, %r334, %r335, %r336, %r337, %r338}, {%r339, %r340, %r341, %r342};
	add.s32 	%r347, %r129, 192;
	wmma.load.a.sync.aligned.row.m16n16k16.shared.f16 	{%r348, %r349, %r350, %r351, %r352, %r353, %r354, %r355}, [%r347], %r216;
	add.s32 	%r356, %r129, 224;
	wmma.load.a.sync.aligned.row.m16n16k16.shared.f16 	{%r357, %r358, %r359, %r360, %r361, %r362, %r363, %r364}, [%r356], %r216;
	add.s32 	%r53, %r235, 16128;
	wmma.load.b.sync.aligned.row.m16n16k16.shared.f16 	{%r365, %r366, %r367, %r368, %r369, %r370, %r371, %r372}, [%r53], %r236;
	add.s32 	%r54, %r235, 17408;
	wmma.load.b.sync.aligned.row.m16n16k16.shared.f16 	{%r373, %r374, %r375, %r376, %r377, %r378, %r379, %r380}, [%r54], %r236;
	wmma.mma.sync.aligned.row.row.m16n16k16.f16.f16 {%r381, %r382, %r383, %r384}, {%r348, %r349, %r350, %r351, %r352, %r353, %r354, %r355}, {%r365, %r366, %r367, %r368, %r369, %r370, %r371, %r372}, {%r343, %r344, %r345, %r346};
	wmma.mma.sync.aligned.row.row.m16n16k16.f16.f16 {%r385, %r386, %r387, %r388}, {%r357, %r358, %r359, %r360, %r361, %r362, %r363, %r364}, {%r373, %r374, %r375, %r376, %r377, %r378, %r379, %r380}, {%r381, %r382, %r383, %r384};
	add.s32 	%r389, %r129, 256;
	wmma.load.a.sync.aligned.row.m16n16k16.shared.f16 	{%r390, %r391, %r392, %r393, %r394, %r395, %r396, %r397}, [%r389], %r216;
	add.s32 	%r398, %r129, 288;
	wmma.load.a.sync.aligned.row.m16n16k16.shared.f16 	{%r399, %r400, %r401, %r402, %r403, %r404, %r405, %r406}, [%r398], %r216;
	add.s32 	%r55, %r235, 18688;
	wmma.load.b.sync.aligned.row.m16n16k16.shared.f16 	{%r407, %r408, %r409, %r410, %r411, %r412, %r413, %r414}, [%r55], %r236;
	add.s32 	%r56, %r235, 19968;
	wmma.load.b.sync.aligned.row.m16n16k16.shared.f16 	{%r415, %r416, %r417, %r418, %r419, %r420, %r421, %r422}, [%r56], %r236;
	wmma.mma.sync.aligned.row.row.m16n16k16.f16.f16 {%r423, %r424, %r425, %r426}, {%r390, %r391, %r392, %r393, %r394, %r395, %r396, %r397}, {%r407, %r408, %r409, %r410, %r411, %r412, %r413, %r414}, {%r385, %r386, %r387, %r388};
	wmma.mma.sync.aligned.row.row.m16n16k16.f16.f16 {%r427, %r428, %r429, %r430}, {%r399, %r400, %r401, %r402, %r403, %r404, %r405, %r406}, {%r415, %r416, %r417, %r418, %r419, %r420, %r421, %r422}, {%r423, %r424, %r425, %r426};
	add.s32 	%r431, %r129, 320;
	wmma.load.a.sync.aligned.row.m16n16k16.shared.f16 	{%r432, %r433, %r434, %r435, %r436, %r437, %r438, %r439}, [%r431], %r216;
	add.s32 	%r440, %r129, 352;
	wmma.load.a.sync.aligned.row.m16n16k16.shared.f16 	{%r441, %r442, %r443, %r444, %r445, %r446, %r447, %r448}, [%r440], %r216;
	add.s32 	%r57, %r235, 21248;
	wmma.load.b.sync.aligned.row.m16n16k16.shared.f16 	{%r449, %r450, %r451, %r452, %r453, %r454, %r455, %r456}, [%r57], %r236;
	add.s32 	%r58, %r235, 22528;
	wmma.load.b.sync.aligned.row.m16n16k16.shared.f16 	{%r457, %r458, %r459, %r460, %r461, %r462, %r463, %r464}, [%r58], %r236;
	wmma.mma.sync.aligned.row.row.m16n16k16.f16.f16 {%r465, %r466, %r467, %r468}, {%r432, %r433, %r434, %r435, %r436, %r437, %r438, %r439}, {%r449, %r450, %r451, %r452, %r453, %r454, %r455, %r456}, {%r427, %r428, %r429, %r430};
	wmma.mma.sync.aligned.row.row.m16n16k16.f16.f16 {%r469, %r470, %r471, %r472}, {%r441, %r442, %r443, %r444, %r445, %r446, %r447, %r448}, {%r457, %r458, %r459, %r460, %r461, %r462, %r463, %r464}, {%r465, %r466, %r467, %r468};
	add.s32 	%r473, %r129, 384;
	wmma.load.a.sync.aligned.row.m16n16k16.shared.f16 	{%r474, %r475, %r476, %r477, %r478, %r479, %r480, %r481}, [%r473], %r216;
	add.s32 	%r482, %r129, 416;
	wmma.load.a.sync.aligned.row.m16n16k16.shared.f16 	{%r483, %r484, %r485, %r486, %r487, %r488, %r489, %r490}, [%r482], %r216;
	add.s32 	%r59, %r235, 23808;
	wmma.load.b.sync.aligned.row.m16n16k16.shared.f16 	{%r491, %r492, %r493, %r494, %r495, %r496, %r497, %r498}, [%r59], %r236;
	add.s32 	%r60, %r235, 25088;
	wmma.load.b.sync.aligned.row.m16n16k16.shared.f16 	{%r499, %r500, %r501, %r502, %r503, %r504, %r505, %r506}, [%r60], %r236;
	wmma.mma.sync.aligned.row.row.m16n16k16.f16.f16 {%r507, %r508, %r509, %r510}, {%r474, %r475, %r476, %r477, %r478, %r479, %r480, %r481}, {%r491, %r492, %r493, %r494, %r495, %r496, %r497, %r498}, {%r469, %r470, %r471, %r472};
	wmma.mma.sync.aligned.row.row.m16n16k16.f16.f16 {%r511, %r512, %r513, %r514}, {%r483, %r484, %r485, %r486, %r487, %r488, %r489, %r490}, {%r499, %r500, %r501, %r502, %r503, %r504, %r505, %r506}, {%r507, %r508, %r509, %r510};
	add.s32 	%r515, %r129, 448;
	wmma.load.a.sync.aligned.row.m16n16k16.shared.f16 	{%r516, %r517, %r518, %r519, %r520, %r521, %r522, %r523}, [%r515], %r216;
	add.s32 	%r524, %r129, 480;
	wmma.load.a.sync.aligned.row.m16n16k16.shared.f16 	{%r525, %r526, %r527, %r528, %r529, %r530, %r531, %r532}, [%r524], %r216;
	add.s32 	%r533, %r235, 26368;
	wmma.load.b.sync.aligned.row.m16n16k16.shared.f16 	{%r534, %r535, %r536, %r537, %r538, %r539, %r540, %r541}, [%r533], %r236;
	add.s32 	%r542, %r235, 27648;
	wmma.load.b.sync.aligned.row.m16n16k16.shared.f16 	{%r543, %r544, %r545, %r546, %r547, %r548, %r549, %r550}, [%r542], %r236;
	wmma.mma.sync.aligned.row.row.m16n16k16.f16.f16 {%r551, %r552, %r553, %r554}, {%r516, %r517, %r518, %r519, %r520, %r521, %r522, %r523}, {%r534, %r535, %r536, %r537, %r538, %r539, %r540, %r541}, {%r511, %r512, %r513, %r514};
	wmma.mma.sync.aligned.row.row.m16n16k16.f16.f16 {%r61, %r62, %r63, %r64}, {%r525, %r526, %r527, %r528, %r529, %r530, %r531, %r532}, {%r543, %r544, %r545, %r546, %r547, %r548, %r549, %r550}, {%r551, %r552, %r553, %r554};
	bar.sync 	0;
	add.s32 	%r555, %r2, %r4;
	add.s32 	%r556, %r14, 1;
	shr.u32 	%r557, %r556, 1;
	or.b32  	%r558, %r555, %r557;
	setp.eq.s32 	%p2, %r558, 0;
	@%p2 bra 	$L__BB0_5;
	mul.wide.s32 	%rd12, %r18, 2;
	add.s64 	%rd13, %rd1, %rd12;
	ld.global.nc.v4.u32 	{%r2205, %r2204, %r2203, %r2202}, [%rd13+-512];
	bra.uni 	$L__BB0_6;
$L__BB0_5:
	cvt.u32.u16 	%r559, %rs2;
	shl.b32 	%r560, %r559, 16;
	or.b32  	%r2202, %r560, %r559;
	mov.u32 	%r2203, %r2202;
	mov.u32 	%r2204, %r2202;
	mov.u32 	%r2205, %r2202;
$L__BB0_6:
	st.shared.v4.u32 	[%r16], {%r2205, %r2204, %r2203, %r2202};
	ld.global.nc.v4.u32 	{%r561, %r562, %r563, %r564}, [%rd2+512];
	st.shared.v4.u32 	[%r16+1056], {%r561, %r562, %r563, %r564};
	ld.global.nc.v4.u32 	{%r565, %r566, %r567, %r568}, [%rd2+1536];
	st.shared.v4.u32 	[%r16+2112], {%r565, %r566, %r567, %r568};
	ld.global.nc.v4.u32 	{%r569, %r570, %r571, %r572}, [%rd2+2560];
	st.shared.v4.u32 	[%r16+3168], {%r569, %r570, %r571, %r572};
	ld.global.nc.v4.u32 	{%r573, %r574, %r575, %r576}, [%rd2+3584];
	st.shared.v4.u32 	[%r16+4224], {%r573, %r574, %r575, %r576};
	ld.global.nc.v4.u32 	{%r577, %r578, %r579, %r580}, [%rd2+4608];
	st.shared.v4.u32 	[%r16+5280], {%r577, %r578, %r579, %r580};
	ld.global.nc.v4.u32 	{%r581, %r582, %r583, %r584}, [%rd2+5632];
	st.shared.v4.u32 	[%r16+6336], {%r581, %r582, %r583, %r584};
	ld.global.nc.v4.u32 	{%r585, %r586, %r587, %r588}, [%rd2+6656];
	st.shared.v4.u32 	[%r16+7392], {%r585, %r586, %r587, %r588};
	ld.global.nc.v4.u32 	{%r589, %r590, %r591, %r592}, [%rd3+131072];
	st.shared.v4.u32 	[%r47+8448], {%r589, %r590, %r591, %r592};
	ld.global.nc.v4.u32 	{%r593, %r594, %r595, %r596}, [%rd3+139264];
	st.shared.v4.u32 	[%r47+9728], {%r593, %r594, %r595, %r596};
	ld.global.nc.v4.u32 	{%r597, %r598, %r599, %r600}, [%rd3+147456];
	st.shared.v4.u32 	[%r47+11008], {%r597, %r598, %r599, %r600};
	ld.global.nc.v4.u32 	{%r601, %r602, %r603, %r604}, [%rd3+155648];
	st.shared.v4.u32 	[%r47+12288], {%r601, %r602, %r603, %r604};
	ld.global.nc.v4.u32 	{%r605, %r606, %r607, %r608}, [%rd3+163840];
	st.shared.v4.u32 	[%r47+13568], {%r605, %r606, %r607, %r608};
	ld.global.nc.v4.u32 	{%r609, %r610, %r611, %r612}, [%rd3+172032];
	st.shared.v4.u32 	[%r47+14848], {%r609, %r610, %r611, %r612};
	ld.global.nc.v4.u32 	{%r613, %r614, %r615, %r616}, [%rd3+180224];
	st.shared.v4.u32 	[%r47+16128], {%r613, %r614, %r615, %r616};
	ld.global.nc.v4.u32 	{%r617, %r618, %r619, %r620}, [%rd3+188416];
	st.shared.v4.u32 	[%r47+17408], {%r617, %r618, %r619, %r620};
	ld.global.nc.v4.u32 	{%r621, %r622, %r623, %r624}, [%rd3+196608];
	st.shared.v4.u32 	[%r47+18688], {%r621, %r622, %r623, %r624};
	ld.global.nc.v4.u32 	{%r625, %r626, %r627, %r628}, [%rd3+204800];
	st.shared.v4.u32 	[%r47+19968], {%r625, %r626, %r627, %r628};
	ld.global.nc.v4.u32 	{%r629, %r630, %r631, %r632}, [%rd3+212992];
	st.shared.v4.u32 	[%r47+21248], {%r629, %r630, %r631, %r632};
	ld.global.nc.v4.u32 	{%r633, %r634, %r635, %r636}, [%rd3+221184];
	st.shared.v4.u32 	[%r47+22528], {%r633, %r634, %r635, %r636};
	ld.global.nc.v4.u32 	{%r637, %r638, %r639, %r640}, [%rd3+229376];
	st.shared.v4.u32 	[%r47+23808], {%r637, %r638, %r639, %r640};
	ld.global.nc.v4.u32 	{%r641, %r642, %r643, %r644}, [%rd3+237568];
	st.shared.v4.u32 	[%r47+25088], {%r641, %r642, %r643, %r644};
	ld.global.nc.v4.u32 	{%r645, %r646, %r647, %r648}, [%rd3+245760];
	st.shared.v4.u32 	[%r47+26368], {%r645, %r646, %r647, %r648};
	ld.global.nc.v4.u32 	{%r649, %r650, %r651, %r652}, [%rd3+253952];
	st.shared.v4.u32 	[%r47+27648], {%r649, %r650, %r651, %r652};
	bar.sync 	0;
	mov.u32 	%r653, buf_dyn_shmem;
	mov.b32 	%r654, 264;
	wmma.load.a.sync.aligned.row.m16n16k16.shared.f16 	{%r655, %r656, %r657, %r658, %r659, %r660, %r661, %r662}, [%r653], %r654;
	add.s32 	%r663, %r653, 32;
	wmma.load.a.sync.aligned.row.m16n16k16.shared.f16 	{%r664, %r665, %r666, %r667, %r668, %r669, %r670, %r671}, [%r663], %r654;
	mov.b32 	%r672, 40;
	wmma.load.b.sync.aligned.row.m16n16k16.shared.f16 	{%r673, %r674, %r675, %r676, %r677, %r678, %r679, %r680}, [%r49], %r672;
	wmma.load.b.sync.aligned.row.m16n16k16.shared.f16 	{%r681, %r682, %r683, %r684, %r685, %r686, %r687, %r688}, [%r50], %r672;
	wmma.mma.sync.aligned.row.row.m16n16k16.f16.f16 {%r689, %r690, %r691, %r692}, {%r655, %r656, %r657, %r658, %r659, %r660, %r661, %r662}, {%r673, %r674, %r675, %r676, %r677, %r678, %r679, %r680}, {%r61, %r62, %r63, %r64};
	wmma.mma.sync.aligned.row.row.m16n16k16.f16.f16 {%r693, %r694, %r695, %r696}, {%r664, %r665, %r666, %r667, %r668, %r669, %r670, %r671}, {%r681, %r682, %r683, %r684, %r685, %r686, %r687, %r688}, {%r689, %r690, %r691, %r692};
	add.s32 	%r697, %r653, 64;
	wmma.load.a.sync.aligned.row.m16n16k16.shared.f16 	{%r698, %r699, %r700, %r701, %r702, %r703, %r704, %r705}, [%r697], %r654;
	add.s32 	%r706, %r653, 96;
	wmma.load.a.sync.aligned.row.m16n16k16.shared.f16 	{%r707, %r708, %r709, %r710, %r711, %r712, %r713, %r714}, [%r706], %r654;
	shl.b32 	%r715, %r14, 5;
	add.s32 	%r716, %r653, %r715;
	add.s32 	%r74, %r716, 11008;
	wmma.load.b.sync.aligned.row.m16n16k16.shared.f16 	{%r717, %r718, %r719, %r720, %r721, %r722, %r723, %r724}, [%r74], %r672;
	add.s32 	%r75, %r716, 12288;
	wmma.load.b.sync.aligned.row.m16n16k16.shared.f16 	{%r725, %r726, %r727, %r728, %r729, %r730, %r731, %r732}, [%r75], %r672;
	wmma.mma.sync.aligned.row.row.m16n16k16.f16.f16 {%r733, %r734, %r735, %r736}, {%r698, %r699, %r700, %r701, %r702, %r703, %r704, %r705}, {%r717, %r718, %r719, %r720, %r721, %r722, %r723, %r724}, {%r693, %r694, %r695, %r696};
	wmma.mma.sync.aligned.row.row.m16n16k16.f16.f16 {%r737, %r738, %r739, %r740}, {%r707, %r708, %r709, %r710, %r711, %r712, %r713, %r714}, {%r725, %r726, %r727, %r728, %r729, %r730, %r731, %r732}, {%r733, %r734, %r735, %r736};
	add.s32 	%r741, %r653, 128;
	wmma.load.a.sync.aligned.row.m16n16k16.shared.f16 	{%r742, %r743, %r744, %r745, %r746, %r747, %r748, %r749}, [%r741], %r654;
	add.s32 	%r750, %r653, 160;
	wmma.load.a.sync.aligned.row.m16n16k16.shared.f16 	{%r751, %r752, %r753, %r754, %r755, %r756, %r757, %r758}, [%r750], %r654;
	wmma.load.b.sync.aligned.row.m16n16k16.shared.f16 	{%r759, %r760, %r761, %r762, %r763, %r764, %r765, %r766}, [%r51], %r672;
	wmma.load.b.sync.aligned.row.m16n16k16.shared.f16 	{%r767, %r768, %r769, %r770, %r771, %r772, %r773, %r774}, [%r52], %r672;
	wmma.mma.sync.aligned.row.row.m16n16k16.f16.f16 {%r775, %r776, %r777, %r778}, {%r742, %r743, %r744, %r745, %r746, %r747, %r748, %r749}, {%r759, %r760, %r761, %r762, %r763, %r764, %r765, %r766}, {%r737, %r738, %r739, %r740};
	wmma.mma.sync.aligned.row.row.m16n16k16.f16.f16 {%r779, %r780, %r781, %r782}, {%r751, %r752, %r753, %r754, %r755, %r756, %r757, %r758}, {%r767, %r768, %r769, %r770, %r771, %r772, %r773, %r774}, {%r775, %r776, %r777, %r778};
	add.s32 	%r783, %r653, 192;
	wmma.load.a.sync.aligned.row.m16n16k16.shared.f16 	{%r784, %r785, %r786, %r787, %r788, %r789, %r790, %r791}, [%r783], %r654;
	add.s32 	%r792, %r653, 224;
	wmma.load.a.sync.aligned.row.m16n16k16.shared.f16 	{%r793, %r794, %r795, %r796, %r797, %r798, %r799, %r800}, [%r792], %r654;
	wmma.load.b.sync.aligned.row.m16n16k16.shared.f16 	{%r801, %r802, %r803, %r804, %r805, %r806, %r807, %r808}, [%r53], %r672;
	wmma.load.b.sync.aligned.row.m16n16k16.shared.f16 	{%r809, %r810, %r811, %r812, %r813, %r814, %r815, %r816}, [%r54], %r672;
	wmma.mma.sync.aligned.row.row.m16n16k16.f16.f16 {%r817, %r818, %r819, %r820}, {%r784, %r785, %r786, %r787, %r788, %r789, %r790, %r791}, {%r801, %r802, %r803, %r804, %r805, %r806, %r807, %r808}, {%r779, %r780, %r781, %r782};
	wmma.mma.sync.aligned.row.row.m16n16k16.f16.f16 {%r821, %r822, %r823, %r824}, {%r793, %r794, %r795, %r796, %r797, %r798, %r799, %r800}, {%r809, %r810, %r811, %r812, %r813, %r814, %r815, %r816}, {%r817, %r818, %r819, %r820};
	add.s32 	%r825, %r653, 256;
	wmma.load.a.sync.aligned.row.m16n16k16.shared.f16 	{%r826, %r827, %r828, %r829, %r830, %r831, %r832, %r833}, [%r825], %r654;
	add.s32 	%r834, %r653, 288;
	wmma.load.a.sync.aligned.row.m16n16k16.shared.f16 	{%r835, %r836, %r837, %r838, %r839, %r840, %r841, %r842}, [%r834], %r654;
	wmma.load.b.sync.aligned.row.m16n16k16.shared.f16 	{%r843, %r844, %r845, %r846, %r847, %r848, %r849, %r850}, [%r55], %r672;
	wmma.load.b.sync.aligned.row.m16n16k16.shared.f16 	{%r851, %r852, %r853, %r854, %r855, %r856, %r857, %r858}, [%r56], %r672;
	wmma.mma.sync.aligned.row.row.m16n16k16.f16.f16 {%r859, %r860, %r861, %r862}, {%r826, %r827, %r828, %r829, %r830, %r831, %r832, %r833}, {%r843, %r844, %r845, %r846, %r847, %r848, %r849, %r850}, {%r821, %r822, %r823, %r824};
	wmma.mma.sync.aligned.row.row.m16n16k16.f16.f16 {%r863, %r864, %r865, %r866}, {%r835, %r836, %r837, %r838, %r839, %r840, %r841, %r842}, {%r851, %r852, %r853, %r854, %r855, %r856, %r857, %r858}, {%r859, %r860, %r861, %r862};
	add.s32 	%r867, %r653, 320;
	wmma.load.a.sync.aligned.row.m16n16k16.shared.f16 	{%r868, %r869, %r870, %r871, %r872, %r873, %r874, %r875}, [%r867], %r654;
	add.s32 	%r876, %r653, 352;
	wmma.load.a.sync.aligned.row.m16n16k16.shared.f16 	{%r877, %r878, %r879, %r880, %r881, %r882, %r883, %r884}, [%r876], %r654;
	wmma.load.b.sync.aligned.row.m16n16k16.shared.f16 	{%r885, %r886, %r887, %r888, %r889, %r890, %r891, %r892}, [%r57], %r672;
	wmma.load.b.sync.aligned.row.m16n16k16.shared.f16 	{%r893, %r894, %r895, %r896, %r897, %r898, %r899, %r900}, [%r58], %r672;
	wmma.mma.sync.aligned.row.row.m16n16k16.f16.f16 {%r901, %r902, %r903, %r904}, {%r868, %r869, %r870, %r871, %r872, %r873, %r874, %r875}, {%r885, %r886, %r887, %r888, %r889, %r890, %r891, %r892}, {%r863, %r864, %r865, %r866};
	wmma.mma.sync.aligned.row.row.m16n16k16.f16.f16 {%r905, %r906, %r907, %r908}, {%r877, %r878, %r879, %r880, %r881, %r882, %r883, %r884}, {%r893, %r894, %r895, %r896, %r897, %r898, %r899, %r900}, {%r901, %r902, %r903, %r904};
	add.s32 	%r909, %r653, 384;
	wmma.load.a.sync.aligned.row.m16n16k16.shared.f16 	{%r910, %r911, %r912, %r913, %r914, %r915, %r916, %r917}, [%r909], %r654;
	add.s32 	%r918, %r653, 416;
	wmma.load.a.sync.aligned.row.m16n16k16.shared.f16 	{%r919, %r920, %r921, %r922, %r923, %r924, %r925, %r926}, [%r918], %r654;
	wmma.load.b.sync.aligned.row.m16n16k16.shared.f16 	{%r927, %r928, %r929, %r930, %r931, %r932, %r933, %r934}, [%r59], %r672;
	wmma.load.b.sync.aligned.row.m16n16k16.shared.f16 	{%r935, %r936, %r937, %r938, %r939, %r940, %r941, %r942}, [%r60], %r672;
	wmma.mma.sync.aligned.row.row.m16n16k16.f16.f16 {%r943, %r944, %r945, %r946}, {%r910, %r911, %r912, %r913, %r914, %r915, %r916, %r917}, {%r927, %r928, %r929, %r930, %r931, %r932, %r933, %r934}, {%r905, %r906, %r907, %r908};
	wmma.mma.sync.aligned.row.row.m16n16k16.f16.f16 {%r947, %r948, %r949, %r950}, {%r919, %r920, %r921, %r922, %r923, %r924, %r925, %r926}, {%r935, %r936, %r937, %r938, %r939, %r940, %r941, %r942}, {%r943, %r944, %r945, %r946};
	add.s32 	%r951, %r653, 448;
	wmma.load.a.sync.aligned.row.m16n16k16.shared.f16 	{%r952, %r953, %r954, %r955, %r956, %r957, %r958, %r959}, [%r951], %r654;
	add.s32 	%r960, %r653, 480;
	wmma.load.a.sync.aligned.row.m16n16k16.shared.f16 	{%r961, %r962, %r963, %r964, %r965, %r966, %r967, %r968}, [%r960], %r654;
	add.s32 	%r76, %r716, 26368;
	wmma.load.b.sync.aligned.row.m16n16k16.shared.f16 	{%r969, %r970, %r971, %r972, %r973, %r974, %r975, %r976}, [%r76], %r672;
	add.s32 	%r77, %r716, 27648;
	wmma.load.b.sync.aligned.row.m16n16k16.shared.f16 	{%r977, %r978, %r979, %r980, %r981, %r982, %r983, %r984}, [%r77], %r672;
	wmma.mma.sync.aligned.row.row.m16n16k16.f16.f16 {%r985, %r986, %r987, %r988}, {%r952, %r953, %r954, %r955, %r956, %r957, %r958, %r959}, {%r969, %r970, %r971, %r972, %r973, %r974, %r975, %r976}, {%r947, %r948, %r949, %r950};
	wmma.mma.sync.aligned.row.row.m16n16k16.f16.f16 {%r989, %r990, %r991, %r992}, {%r961, %r962, %r963, %r964, %r965, %r966, %r967, %r968}, {%r977, %r978, %r979, %r980, %r981, %r982, %r983, %r984}, {%r985, %r986, %r987, %r988};
	bar.sync 	0;
	st.shared.v4.u32 	[%r16], {%r19, %r20, %r21, %r22};
	st.shared.v4.u32 	[%r16+1056], {%r23, %r24, %r25, %r26};
	st.shared.v4.u32 	[%r16+2112], {%r27, %r28, %r29, %r30};
	st.shared.v4.u32 	[%r16+3168], {%r31, %r32, %r33, %r34};
	st.shared.v4.u32 	[%r16+4224], {%r35, %r36, %r37, %r38};
	st.shared.v4.u32 	[%r16+5280], {%r39, %r40, %r41, %r42};
	st.shared.v4.u32 	[%r16+6336], {%r43, %r44, %r45, %r46};
	ld.global.nc.v4.u32 	{%r78, %r79, %r80, %r81}, [%rd2+7168];
	st.shared.v4.u32 	[%r16+7392], {%r78, %r79, %r80, %r81};
	ld.global.nc.v4.u32 	{%r993, %r994, %r995, %r996}, [%rd3+262144];
	st.shared.v4.u32 	[%r47+8448], {%r993, %r994, %r995, %r996};
	ld.global.nc.v4.u32 	{%r997, %r998, %r999, %r1000}, [%rd3+270336];
	st.shared.v4.u32 	[%r47+9728], {%r997, %r998, %r999, %r1000};
	ld.global.nc.v4.u32 	{%r1001, %r1002, %r1003, %r1004}, [%rd3+278528];
	st.shared.v4.u32 	[%r47+11008], {%r1001, %r1002, %r1003, %r1004};
	ld.global.nc.v4.u32 	{%r1005, %r1006, %r1007, %r1008}, [%rd3+286720];
	st.shared.v4.u32 	[%r47+12288], {%r1005, %r1006, %r1007, %r1008};
	ld.global.nc.v4.u32 	{%r1009, %r1010, %r1011, %r1012}, [%rd3+294912];
	st.shared.v4.u32 	[%r47+13568], {%r1009, %r1010, %r1011, %r1012};
	ld.global.nc.v4.u32 	{%r1013, %r1014, %r1015, %r1016}, [%rd3+303104];
	st.shared.v4.u32 	[%r47+14848], {%r1013, %r1014, %r1015, %r1016};
	ld.global.nc.v4.u32 	{%r1017, %r1018, %r1019, %r1020}, [%rd3+311296];
	st.shared.v4.u32 	[%r47+16128], {%r1017, %r1018, %r1019, %r1020};
	ld.global.nc.v4.u32 	{%r1021, %r1022, %r1023, %r1024}, [%rd3+319488];
	st.shared.v4.u32 	[%r47+17408], {%r1021, %r1022, %r1023, %r1024};
	ld.global.nc.v4.u32 	{%r1025, %r1026, %r1027, %r1028}, [%rd3+327680];
	st.shared.v4.u32 	[%r47+18688], {%r1025, %r1026, %r1027, %r1028};
	ld.global.nc.v4.u32 	{%r1029, %r1030, %r1031, %r1032}, [%rd3+335872];
	st.shared.v4.u32 	[%r47+19968], {%r1029, %r1030, %r1031, %r1032};
	ld.global.nc.v4.u32 	{%r1033, %r1034, %r1035, %r1036}, [%rd3+344064];
	st.shared.v4.u32 	[%r47+21248], {%r1033, %r1034, %r1035, %r1036};
	ld.global.nc.v4.u32 	{%r1037, %r1038, %r1039, %r1040}, [%rd3+352256];
	st.shared.v4.u32 	[%r47+22528], {%r1037, %r1038, %r1039, %r1040};
	ld.global.nc.v4.u32 	{%r1041, %r1042, %r1043, %r1044}, [%rd3+360448];
	st.shared.v4.u32 	[%r47+23808], {%r1041, %r1042, %r1043, %r1044};
	ld.global.nc.v4.u32 	{%r1045, %r1046, %r1047, %r1048}, [%rd3+368640];
	st.shared.v4.u32 	[%r47+25088], {%r1045, %r1046, %r1047, %r1048};
	ld.global.nc.v4.u32 	{%r1049, %r1050, %r1051, %r1052}, [%rd3+376832];
	st.shared.v4.u32 	[%r47+26368], {%r1049, %r1050, %r1051, %r1052};
	ld.global.nc.v4.u32 	{%r1053, %r1054, %r1055, %r1056}, [%rd3+385024];
	st.shared.v4.u32 	[%r47+27648], {%r1053, %r1054, %r1055, %r1056};
	bar.sync 	0;
	wmma.load.a.sync.aligned.row.m16n16k16.shared.f16 	{%r1057, %r1058, %r1059, %r1060, %r1061, %r1062, %r1063, %r1064}, [%r653], %r654;
	wmma.load.a.sync.aligned.row.m16n16k16.shared.f16 	{%r1065, %r1066, %r1067, %r1068, %r1069, %r1070, %r1071, %r1072}, [%r663], %r654;
	wmma.load.b.sync.aligned.row.m16n16k16.shared.f16 	{%r1073, %r1074, %r1075, %r1076, %r1077, %r1078, %r1079, %r1080}, [%r49], %r672;
	wmma.load.b.sync.aligned.row.m16n16k16.shared.f16 	{%r1081, %r1082, %r1083, %r1084, %r1085, %r1086, %r1087, %r1088}, [%r50], %r672;
	wmma.mma.sync.aligned.row.row.m16n16k16.f16.f16 {%r1089, %r1090, %r1091, %r1092}, {%r1057, %r1058, %r1059, %r1060, %r1061, %r1062, %r1063, %r1064}, {%r1073, %r1074, %r1075, %r1076, %r1077, %r1078, %r1079, %r1080}, {%r989, %r990, %r991, %r992};
	wmma.mma.sync.aligned.row.row.m16n16k16.f16.f16 {%r1093, %r1094, %r1095, %r1096}, {%r1065, %r1066, %r1067, %r1068, %r1069, %r1070, %r1071, %r1072}, {%r1081, %r1082, %r1083, %r1084, %r1085, %r1086, %r1087, %r1088}, {%r1089, %r1090, %r1091, %r1092};
	wmma.load.a.sync.aligned.row.m16n16k16.shared.f16 	{%r1097, %r1098, %r1099, %r1100, %r1101, %r1102, %r1103, %r1104}, [%r697], %r654;
	wmma.load.a.sync.aligned.row.m16n16k16.shared.f16 	{%r1105, %r1106, %r1107, %r1108, %r1109, %r1110, %r1111, %r1112}, [%r706], %r654;
	wmma.load.b.sync.aligned.row.m16n16k16.shared.f16 	{%r1113, %r1114, %r1115, %r1116, %r1117, %r1118, %r1119, %r1120}, [%r74], %r672;
	wmma.load.b.sync.aligned.row.m16n16k16.shared.f16 	{%r1121, %r1122, %r1123, %r1124, %r1125, %r1126, %r1127, %r1128}, [%r75], %r672;
	wmma.mma.sync.aligned.row.row.m16n16k16.f16.f16 {%r1129, %r1130, %r1131, %r1132}, {%r1097, %r1098, %r1099, %r1100, %r1101, %r1102, %r1103, %r1104}, {%r1113, %r1114, %r1115, %r1116, %r1117, %r1118, %r1119, %r1120}, {%r1093, %r1094, %r1095, %r1096};
	wmma.mma.sync.aligned.row.row.m16n16k16.f16.f16 {%r1133, %r1134, %r1135, %r1136}, {%r1105, %r1106, %r1107, %r1108, %r1109, %r1110, %r1111, %r1112}, {%r1121, %r1122, %r1123, %r1124, %r1125, %r1126, %r1127, %r1128}, {%r1129, %r1130, %r1131, %r1132};
	wmma.load.a.sync.aligned.row.m16n16k16.shared.f16 	{%r1137, %r1138, %r1139, %r1140, %r1141, %r1142, %r1143, %r1144}, [%r741], %r654;
	wmma.load.a.sync.aligned.row.m16n16k16.shared.f16 	{%r1145, %r1146, %r1147, %r1148, %r1149, %r1150, %r1151, %r1152}, [%r750], %r654;
	wmma.load.b.sync.aligned.row.m16n16k16.shared.f16 	{%r1153, %r1154, %r1155, %r1156, %r1157, %r1158, %r1159, %r1160}, [%r51], %r672;
	wmma.load.b.sync.aligned.row.m16n16k16.shared.f16 	{%r1161, %r1162, %r1163, %r1164, %r1165, %r1166, %r1167, %r1168}, [%r52], %r672;
	wmma.mma.sync.aligned.row.row.m16n16k16.f16.f16 {%r1169, %r1170, %r1171, %r1172}, {%r1137, %r1138, %r1139, %r1140, %r1141, %r1142, %r1143, %r1144}, {%r1153, %r1154, %r1155, %r1156, %r1157, %r1158, %r1159, %r1160}, {%r1133, %r1134, %r1135, %r1136};
	wmma.mma.sync.aligned.row.row.m16n16k16.f16.f16 {%r1173, %r1174, %r1175, %r1176}, {%r1145, %r1146, %r1147, %r1148, %r1149, %r1150, %r1151, %r1152}, {%r1161, %r1162, %r1163, %r1164, %r1165, %r1166, %r1167, %r1168}, {%r1169, %r1170, %r1171, %r1172};
	wmma.load.a.sync.aligned.row.m16n16k16.shared.f16 	{%r1177, %r1178, %r1179, %r1180, %r1181, %r1182, %r1183, %r1184}, [%r783], %r654;
	wmma.load.a.sync.aligned.row.m16n16k16.shared.f16 	{%r1185, %r1186, %r1187, %r1188, %r1189, %r1190, %r1191, %r1192}, [%r792], %r654;
	wmma.load.b.sync.aligned.row.m16n16k16.shared.f16 	{%r1193, %r1194, %r1195, %r1196, %r1197, %r1198, %r1199, %r1200}, [%r53], %r672;
	wmma.load.b.sync.aligned.row.m16n16k16.shared.f16 	{%r1201, %r1202, %r1203, %r1204, %r1205, %r1206, %r1207, %r1208}, [%r54], %r672;
	wmma.mma.sync.aligned.row.row.m16n16k16.f16.f16 {%r1209, %r1210, %r1211, %r1212}, {%r1177, %r1178, %r1179, %r1180, %r1181, %r1182, %r1183, %r1184}, {%r1193, %r1194, %r1195, %r1196, %r1197, %r1198, %r1199, %r1200}, {%r1173, %r1174, %r1175, %r1176};
	wmma.mma.sync.aligned.row.row.m16n16k16.f16.f16 {%r1213, %r1214, %r1215, %r1216}, {%r1185, %r1186, %r1187, %r1188, %r1189, %r1190, %r1191, %r1192}, {%r1201, %r1202, %r1203, %r1204, %r1205, %r1206, %r1207, %r1208}, {%r1209, %r1210, %r1211, %r1212};
	wmma.load.a.sync.aligned.row.m16n16k16.shared.f16 	{%r1217, %r1218, %r1219, %r1220, %r1221, %r1222, %r1223, %r1224}, [%r825], %r654;
	wmma.load.a.sync.aligned.row.m16n16k16.shared.f16 	{%r1225, %r1226, %r1227, %r1228, %r1229, %r1230, %r1231, %r1232}, [%r834], %r654;
	wmma.load.b.sync.aligned.row.m16n16k16.shared.f16 	{%r1233, %r1234, %r1235, %r1236, %r1237, %r1238, %r1239, %r1240}, [%r55], %r672;
	wmma.load.b.sync.aligned.row.m16n16k16.shared.f16 	{%r1241, %r1242, %r1243, %r1244, %r1245, %r1246, %r1247, %r1248}, [%r56], %r672;
	wmma.mma.sync.aligned.row.row.m16n16k16.f16.f16 {%r1249, %r1250, %r1251, %r1252}, {%r1217, %r1218, %r1219, %r1220, %r1221, %r1222, %r1223, %r1224}, {%r1233, %r1234, %r1235, %r1236, %r1237, %r1238, %r1239, %r1240}, {%r1213, %r1214, %r1215, %r1216};
	wmma.mma.sync.aligned.row.row.m16n16k16.f16.f16 {%r1253, %r1254, %r1255, %r1256}, {%r1225, %r1226, %r1227, %r1228, %r1229, %r1230, %r1231, %r1232}, {%r1241, %r1242, %r1243, %r1244, %r1245, %r1246, %r1247, %r1248}, {%r1249, %r1250, %r1251, %r1252};
	wmma.load.a.sync.aligned.row.m16n16k16.shared.f16 	{%r1257, %r1258, %r1259, %r1260, %r1261, %r1262, %r1263, %r1264}, [%r867], %r654;
	wmma.load.a.sync.aligned.row.m16n16k16.shared.f16 	{%r1265, %r1266, %r1267, %r1268, %r1269, %r1270, %r1271, %r1272}, [%r876], %r654;
	wmma.load.b.sync.aligned.row.m16n16k16.shared.f16 	{%r1273, %r1274, %r1275, %r1276, %r1277, %r1278, %r1279, %r1280}, [%r57], %r672;
	wmma.load.b.sync.aligned.row.m16n16k16.shared.f16 	{%r1281, %r1282, %r1283, %r1284, %r1285, %r1286, %r1287, %r1288}, [%r58], %r672;
	wmma.mma.sync.aligned.row.row.m16n16k16.f16.f16 {%r1289, %r1290, %r1291, %r1292}, {%r1257, %r1258, %r1259, %r1260, %r1261, %r1262, %r1263, %r1264}, {%r1273, %r1274, %r1275, %r1276, %r1277, %r1278, %r1279, %r1280}, {%r1253, %r1254, %r1255, %r1256};
	wmma.mma.sync.aligned.row.row.m16n16k16.f16.f16 {%r1293, %r1294, %r1295, %r1296}, {%r1265, %r1266, %r1267, %r1268, %r1269, %r1270, %r1271, %r1272}, {%r1281, %r1282, %r1283, %r1284, %r1285, %r1286, %r1287, %r1288}, {%r1289, %r1290, %r1291, %r1292};
	wmma.load.a.sync.aligned.row.m16n16k16.shared.f16 	{%r1297, %r1298, %r1299, %r1300, %r1301, %r1302, %r1303, %r1304}, [%r909], %r654;
	wmma.load.a.sync.aligned.row.m16n16k16.shared.f16 	{%r1305, %r1306, %r1307, %r1308, %r1309, %r1310, %r1311, %r1312}, [%r918], %r654;
	wmma.load.b.sync.aligned.row.m16n16k16.shared.f16 	{%r1313, %r1314, %r1315, %r1316, %r1317, %r1318, %r1319, %r1320}, [%r59], %r672;
	wmma.load.b.sync.aligned.row.m16n16k16.shared.f16 	{%r1321, %r1322, %r1323, %r1324, %r1325, %r1326, %r1327, %r1328}, [%r60], %r672;
	wmma.mma.sync.aligned.row.row.m16n16k16.f16.f16 {%r1329, %r1330, %r1331, %r1332}, {%r1297, %r1298, %r1299, %r1300, %r1301, %r1302, %r1303, %r1304}, {%r1313, %r1314, %r1315, %r1316, %r1317, %r1318, %r1319, %r1320}, {%r1293, %r1294, %r1295, %r1296};
	wmma.mma.sync.aligned.row.row.m16n16k16.f16.f16 {%r1333, %r1334, %r1335, %r1336}, {%r1305, %r1306, %r1307, %r1308, %r1309, %r1310, %r1311, %r1312}, {%r1321, %r1322, %r1323, %r1324, %r1325, %r1326, %r1327, %r1328}, {%r1329, %r1330, %r1331, %r1332};
	wmma.load.a.sync.aligned.row.m16n16k16.shared.f16 	{%r1337, %r1338, %r1339, %r1340, %r1341, %r1342, %r1343, %r1344}, [%r951], %r654;
	wmma.load.a.sync.aligned.row.m16n16k16.shared.f16 	{%r1345, %r1346, %r1347, %r1348, %r1349, %r1350, %r1351, %r1352}, [%r960], %r654;
	wmma.load.b.sync.aligned.row.m16n16k16.shared.f16 	{%r1353, %r1354, %r1355, %r1356, %r1357, %r1358, %r1359, %r1360}, [%r76], %r672;
	wmma.load.b.sync.aligned.row.m16n16k16.shared.f16 	{%r1361, %r1362, %r1363, %r1364, %r1365, %r1366, %r1367, %r1368}, [%r77], %r672;
	wmma.mma.sync.aligned.row.row.m16n16k16.f16.f16 {%r1369, %r1370, %r1371, %r1372}, {%r1337, %r1338, %r1339, %r1340, %r1341, %r1342, %r1343, %r1344}, {%r1353, %r1354, %r1355, %r1356, %r1357, %r1358, %r1359, %r1360}, {%r1333, %r1334, %r1335, %r1336};
	wmma.mma.sync.aligned.row.row.m16n16k16.f16.f16 {%r82, %r83, %r84, %r85}, {%r1345, %r1346, %r1347, %r1348, %r1349, %r1350, %r1351, %r1352}, {%r1361, %r1362, %r1363, %r1364, %r1365, %r1366, %r1367, %r1368}, {%r1369, %r1370, %r1371, %r1372};
	bar.sync 	0;
	st.shared.v4.u32 	[%r16], {%r561, %r562, %r563, %r564};
	st.shared.v4.u32 	[%r16+1056], {%r565, %r566, %r567, %r568};
	st.shared.v4.u32 	[%r16+2112], {%r569, %r570, %r571, %r572};
	st.shared.v4.u32 	[%r16+3168], {%r573, %r574, %r575, %r576};
	st.shared.v4.u32 	[%r16+4224], {%r577, %r578, %r579, %r580};
	st.shared.v4.u32 	[%r16+5280], {%r581, %r582, %r583, %r584};
	st.shared.v4.u32 	[%r16+6336], {%r585, %r586, %r587, %r588};
	shl.b32 	%r1373, %r1, 4;
	and.b32  	%r1374, %r1373, 1048544;
	shl.b32 	%r1375, %r3, 2;
	and.b32  	%r1376, %r1375, 2147483632;
	add.s32 	%r1377, %r1376, %r14;
	add.s32 	%r1378, %r1377, %r1374;
	setp.gt.u32 	%p3, %r1378, 48;
	@%p3 bra 	$L__BB0_8;
	ld.global.nc.v4.u32 	{%r2209, %r2208, %r2207, %r2206}, [%rd2+7680];
	bra.uni 	$L__BB0_9;
$L__BB0_8:
	cvt.u32.u16 	%r1379, %rs2;
	shl.b32 	%r1380, %r1379, 16;
	or.b32  	%r2206, %r1380, %r1379;
	mov.u32 	%r2207, %r2206;
	mov.u32 	%r2208, %r2206;
	mov.u32 	%r2209, %r2206;
$L__BB0_9:
	st.shared.v4.u32 	[%r16+7392], {%r2209, %r2208, %r2207, %r2206};
	ld.global.nc.v4.u32 	{%r1381, %r1382, %r1383, %r1384}, [%rd3+393216];
	st.shared.v4.u32 	[%r47+8448], {%r1381, %r1382, %r1383, %r1384};
	ld.global.nc.v4.u32 	{%r1385, %r1386, %r1387, %r1388}, [%rd3+401408];
	st.shared.v4.u32 	[%r47+9728], {%r1385, %r1386, %r1387, %r1388};
	ld.global.nc.v4.u32 	{%r1389, %r1390, %r1391, %r1392}, [%rd3+409600];
	st.shared.v4.u32 	[%r47+11008], {%r1389, %r1390, %r1391, %r1392};
	ld.global.nc.v4.u32 	{%r1393, %r1394, %r1395, %r1396}, [%rd3+417792];
	st.shared.v4.u32 	[%r47+12288], {%r1393, %r1394, %r1395, %r1396};
	ld.global.nc.v4.u32 	{%r1397, %r1398, %r1399, %r1400}, [%rd3+425984];
	st.shared.v4.u32 	[%r47+13568], {%r1397, %r1398, %r1399, %r1400};
	ld.global.nc.v4.u32 	{%r1401, %r1402, %r1403, %r1404}, [%rd3+434176];
	st.shared.v4.u32 	[%r47+14848], {%r1401, %r1402, %r1403, %r1404};
	ld.global.nc.v4.u32 	{%r1405, %r1406, %r1407, %r1408}, [%rd3+442368];
	st.shared.v4.u32 	[%r47+16128], {%r1405, %r1406, %r1407, %r1408};
	ld.global.nc.v4.u32 	{%r1409, %r1410, %r1411, %r1412}, [%rd3+450560];
	st.shared.v4.u32 	[%r47+17408], {%r1409, %r1410, %r1411, %r1412};
	ld.global.nc.v4.u32 	{%r1413, %r1414, %r1415, %r1416}, [%rd3+458752];
	st.shared.v4.u32 	[%r47+18688], {%r1413, %r1414, %r1415, %r1416};
	ld.global.nc.v4.u32 	{%r1417, %r1418, %r1419, %r1420}, [%rd3+466944];
	st.shared.v4.u32 	[%r47+19968], {%r1417, %r1418, %r1419, %r1420};
	ld.global.nc.v4.u32 	{%r1421, %r1422, %r1423, %r1424}, [%rd3+475136];
	st.shared.v4.u32 	[%r47+21248], {%r1421, %r1422, %r1423, %r1424};
	ld.global.nc.v4.u32 	{%r1425, %r1426, %r1427, %r1428}, [%rd3+483328];
	st.shared.v4.u32 	[%r47+22528], {%r1425, %r1426, %r1427, %r1428};
	ld.global.nc.v4.u32 	{%r1429, %r1430, %r1431, %r1432}, [%rd3+491520];
	st.shared.v4.u32 	[%r47+23808], {%r1429, %r1430, %r1431, %r1432};
	ld.global.nc.v4.u32 	{%r1433, %r1434, %r1435, %r1436}, [%rd3+499712];
	st.shared.v4.u32 	[%r47+25088], {%r1433, %r1434, %r1435, %r1436};
	ld.global.nc.v4.u32 	{%r1437, %r1438, %r1439, %r1440}, [%rd3+507904];
	st.shared.v4.u32 	[%r47+26368], {%r1437, %r1438, %r1439, %r1440};
	ld.global.nc.v4.u32 	{%r1441, %r1442, %r1443, %r1444}, [%rd3+516096];
	st.shared.v4.u32 	[%r47+27648], {%r1441, %r1442, %r1443, %r1444};
	bar.sync 	0;
	mov.b32 	%r1446, 264;
	wmma.load.a.sync.aligned.row.m16n16k16.shared.f16 	{%r1447, %r1448, %r1449, %r1450, %r1451, %r1452, %r1453, %r1454}, [%r653], %r1446;
	wmma.load.a.sync.aligned.row.m16n16k16.shared.f16 	{%r1456, %r1457, %r1458, %r1459, %r1460, %r1461, %r1462, %r1463}, [%r663], %r1446;
	mov.b32 	%r1464, 40;
	wmma.load.b.sync.aligned.row.m16n16k16.shared.f16 	{%r1465, %r1466, %r1467, %r1468, %r1469, %r1470, %r1471, %r1472}, [%r49], %r1464;
	wmma.load.b.sync.aligned.row.m16n16k16.shared.f16 	{%r1473, %r1474, %r1475, %r1476, %r1477, %r1478, %r1479, %r1480}, [%r50], %r1464;
	wmma.mma.sync.aligned.row.row.m16n16k16.f16.f16 {%r1481, %r1482, %r1483, %r1484}, {%r1447, %r1448, %r1449, %r1450, %r1451, %r1452, %r1453, %r1454}, {%r1465, %r1466, %r1467, %r1468, %r1469, %r1470, %r1471, %r1472}, {%r82, %r83, %r84, %r85};
	wmma.mma.sync.aligned.row.row.m16n16k16.f16.f16 {%r1485, %r1486, %r1487, %r1488}, {%r1456, %r1457, %r1458, %r1459, %r1460, %r1461, %r1462, %r1463}, {%r1473, %r1474, %r1475, %r1476, %r1477, %r1478, %r1479, %r1480}, {%r1481, %r1482, %r1483, %r1484};
	wmma.load.a.sync.aligned.row.m16n16k16.shared.f16 	{%r1490, %r1491, %r1492, %r1493, %r1494, %r1495, %r1496, %r1497}, [%r697], %r1446;
	wmma.load.a.sync.aligned.row.m16n16k16.shared.f16 	{%r1499, %r1500, %r1501, %r1502, %r1503, %r1504, %r1505, %r1506}, [%r706], %r1446;
	wmma.load.b.sync.aligned.row.m16n16k16.shared.f16 	{%r1507, %r1508, %r1509, %r1510, %r1511, %r1512, %r1513, %r1514}, [%r74], %r1464;
	wmma.load.b.sync.aligned.row.m16n16k16.shared.f16 	{%r1515, %r1516, %r1517, %r1518, %r1519, %r1520, %r1521, %r1522}, [%r75], %r1464;
	wmma.mma.sync.aligned.row.row.m16n16k16.f16.f16 {%r1523, %r1524, %r1525, %r1526}, {%r1490, %r1491, %r1492, %r1493, %r1494, %r1495, %r1496, %r1497}, {%r1507, %r1508, %r1509, %r1510, %r1511, %r1512, %r1513, %r1514}, {%r1485, %r1486, %r1487, %r1488};
	wmma.mma.sync.aligned.row.row.m16n16k16.f16.f16 {%r1527, %r1528, %r1529, %r1530}, {%r1499, %r1500, %r1501, %r1502, %r1503, %r1504, %r1505, %r1506}, {%r1515, %r1516, %r1517, %r1518, %r1519, %r1520, %r1521, %r1522}, {%r1523, %r1524, %r1525, %r1526};
	wmma.load.a.sync.aligned.row.m16n16k16.shared.f16 	{%r1532, %r1533, %r1534, %r1535, %r1536, %r1537, %r1538, %r1539}, [%r741], %r1446;
	wmma.load.a.sync.aligned.row.m16n16k16.shared.f16 	{%r1541, %r1542, %r1543, %r1544, %r1545, %r1546, %r1547, %r1548}, [%r750], %r1446;
	wmma.load.b.sync.aligned.row.m16n16k16.shared.f16 	{%r1549, %r1550, %r1551, %r1552, %r1553, %r1554, %r1555, %r1556}, [%r51], %r1464;
	wmma.load.b.sync.aligned.row.m16n16k16.shared.f16 	{%r1557, %r1558, %r1559, %r1560, %r1561, %r1562, %r1563, %r1564}, [%r52], %r1464;
	wmma.mma.sync.aligned.row.row.m16n16k16.f16.f16 {%r1565, %r1566, %r1567, %r1568}, {%r1532, %r1533, %r1534, %r1535, %r1536, %r1537, %r1538, %r1539}, {%r1549, %r1550, %r1551, %r1552, %r1553, %r1554, %r1555, %r1556}, {%r1527, %r1528, %r1529, %r1530};
	wmma.mma.sync.aligned.row.row.m16n16k16.f16.f16 {%r1569, %r1570, %r1571, %r1572}, {%r1541, %r1542, %r1543, %r1544, %r1545, %r1546, %r1547, %r1548}, {%r1557, %r1558, %r1559, %r1560, %r1561, %r1562, %r1563, %r1564}, {%r1565, %r1566, %r1567, %r1568};
	wmma.load.a.sync.aligned.row.m16n16k16.shared.f16 	{%r1574, %r1575, %r1576, %r1577, %r1578, %r1579, %r1580, %r1581}, [%r783], %r1446;
	wmma.load.a.sync.aligned.row.m16n16k16.shared.f16 	{%r1583, %r1584, %r1585, %r1586, %r1587, %r1588, %r1589, %r1590}, [%r792], %r1446;
	wmma.load.b.sync.aligned.row.m16n16k16.shared.f16 	{%r1591, %r1592, %r1593, %r1594, %r1595, %r1596, %r1597, %r1598}, [%r53], %r1464;
	wmma.load.b.sync.aligned.row.m16n16k16.shared.f16 	{%r1599, %r1600, %r1601, %r1602, %r1603, %r1604, %r1605, %r1606}, [%r54], %r1464;
	wmma.mma.sync.aligned.row.row.m16n16k16.f16.f16 {%r1607, %r1608, %r1609, %r1610}, {%r1574, %r1575, %r1576, %r1577, %r1578, %r1579, %r1580, %r1581}, {%r1591, %r1592, %r1593, %r1594, %r1595, %r1596, %r1597, %r1598}, {%r1569, %r1570, %r1571, %r1572};
	wmma.mma.sync.aligned.row.row.m16n16k16.f16.f16 {%r1611, %r1612, %r1613, %r1614}, {%r1583, %r1584, %r1585, %r1586, %r1587, %r1588, %r1589, %r1590}, {%r1599, %r1600, %r1601, %r1602, %r1603, %r1604, %r1605, %r1606}, {%r1607, %r1608, %r1609, %r1610};
	wmma.load.a.sync.aligned.row.m16n16k16.shared.f16 	{%r1616, %r1617, %r1618, %r1619, %r1620, %r1621, %r1622, %r1623}, [%r825], %r1446;
	wmma.load.a.sync.aligned.row.m16n16k16.shared.f16 	{%r1625, %r1626, %r1627, %r1628, %r1629, %r1630, %r1631, %r1632}, [%r834], %r1446;
	wmma.load.b.sync.aligned.row.m16n16k16.shared.f16 	{%r1633, %r1634, %r1635, %r1636, %r1637, %r1638, %r1639, %r1640}, [%r55], %r1464;
	wmma.load.b.sync.aligned.row.m16n16k16.shared.f16 	{%r1641, %r1642, %r1643, %r1644, %r1645, %r1646, %r1647, %r1648}, [%r56], %r1464;
	wmma.mma.sync.aligned.row.row.m16n16k16.f16.f16 {%r1649, %r1650, %r1651, %r1652}, {%r1616, %r1617, %r1618, %r1619, %r1620, %r1621, %r1622, %r1623}, {%r1633, %r1634, %r1635, %r1636, %r1637, %r1638, %r1639, %r1640}, {%r1611, %r1612, %r1613, %r1614};
	wmma.mma.sync.aligned.row.row.m16n16k16.f16.f16 {%r1653, %r1654, %r1655, %r1656}, {%r1625, %r1626, %r1627, %r1628, %r1629, %r1630, %r1631, %r1632}, {%r1641, %r1642, %r1643, %r1644, %r1645, %r1646, %r1647, %r1648}, {%r1649, %r1650, %r1651, %r1652};
	wmma.load.a.sync.aligned.row.m16n16k16.shared.f16 	{%r1658, %r1659, %r1660, %r1661, %r1662, %r1663, %r1664, %r1665}, [%r867], %r1446;
	wmma.load.a.sync.aligned.row.m16n16k16.shared.f16 	{%r1667, %r1668, %r1669, %r1670, %r1671, %r1672, %r1673, %r1674}, [%r876], %r1446;
	wmma.load.b.sync.aligned.row.m16n16k16.shared.f16 	{%r1675, %r1676, %r1677, %r1678, %r1679, %r1680, %r1681, %r1682}, [%r57], %r1464;
	wmma.load.b.sync.aligned.row.m16n16k16.shared.f16 	{%r1683, %r1684, %r1685, %r1686, %r1687, %r1688, %r1689, %r1690}, [%r58], %r1464;
	wmma.mma.sync.aligned.row.row.m16n16k16.f16.f16 {%r1691, %r1692, %r1693, %r1694}, {%r1658, %r1659, %r1660, %r1661, %r1662, %r1663, %r1664, %r1665}, {%r1675, %r1676, %r1677, %r1678, %r1679, %r1680, %r1681, %r1682}, {%r1653, %r1654, %r1655, %r1656};
	wmma.mma.sync.aligned.row.row.m16n16k16.f16.f16 {%r1695, %r1696, %r1697, %r1698}, {%r1667, %r1668, %r1669, %r1670, %r1671, %r1672, %r1673, %r1674}, {%r1683, %r1684, %r1685, %r1686, %r1687, %r1688, %r1689, %r1690}, {%r1691, %r1692, %r1693, %r1694};
	wmma.load.a.sync.aligned.row.m16n16k16.shared.f16 	{%r1700, %r1701, %r1702, %r1703, %r1704, %r1705, %r1706, %r1707}, [%r909], %r1446;
	wmma.load.a.sync.aligned.row.m16n16k16.shared.f16 	{%r1709, %r1710, %r1711, %r1712, %r1713, %r1714, %r1715, %r1716}, [%r918], %r1446;
	wmma.load.b.sync.aligned.row.m16n16k16.shared.f16 	{%r1717, %r1718, %r1719, %r1720, %r1721, %r1722, %r1723, %r1724}, [%r59], %r1464;
	wmma.load.b.sync.aligned.row.m16n16k16.shared.f16 	{%r1725, %r1726, %r1727, %r1728, %r1729, %r1730, %r1731, %r1732}, [%r60], %r1464;
	wmma.mma.sync.aligned.row.row.m16n16k16.f16.f16 {%r1733, %r1734, %r1735, %r1736}, {%r1700, %r1701, %r1702, %r1703, %r1704, %r1705, %r1706, %r1707}, {%r1717, %r1718, %r1719, %r1720, %r1721, %r1722, %r1723, %r1724}, {%r1695, %r1696, %r1697, %r1698};
	wmma.mma.sync.aligned.row.row.m16n16k16.f16.f16 {%r1737, %r1738, %r1739, %r1740}, {%r1709, %r1710, %r1711, %r1712, %r1713, %r1714, %r1715, %r1716}, {%r1725, %r1726, %r1727, %r1728, %r1729, %r1730, %r1731, %r1732}, {%r1733, %r1734, %r1735, %r1736};
	wmma.load.a.sync.aligned.row.m16n16k16.shared.f16 	{%r1742, %r1743, %r1744, %r1745, %r1746, %r1747, %r1748, %r1749}, [%r951], %r1446;
	wmma.load.a.sync.aligned.row.m16n16k16.shared.f16 	{%r1751, %r1752, %r1753, %r1754, %r1755, %r1756, %r1757, %r1758}, [%r960], %r1446;
	wmma.load.b.sync.aligned.row.m16n16k16.shared.f16 	{%r1759, %r1760, %r1761, %r1762, %r1763, %r1764, %r1765, %r1766}, [%r76], %r1464;
	wmma.load.b.sync.aligned.row.m16n16k16.shared.f16 	{%r1767, %r1768, %r1769, %r1770, %r1771, %r1772, %r1773, %r1774}, [%r77], %r1464;
	wmma.mma.sync.aligned.row.row.m16n16k16.f16.f16 {%r1775, %r1776, %r1777, %r1778}, {%r1742, %r1743, %r1744, %r1745, %r1746, %r1747, %r1748, %r1749}, {%r1759, %r1760, %r1761, %r1762, %r1763, %r1764, %r1765, %r1766}, {%r1737, %r1738, %r1739, %r1740};
	wmma.mma.sync.aligned.row.row.m16n16k16.f16.f16 {%r95, %r96, %r97, %r98}, {%r1751, %r1752, %r1753, %r1754, %r1755, %r1756, %r1757, %r1758}, {%r1767, %r1768, %r1769, %r1770, %r1771, %r1772, %r1773, %r1774}, {%r1775, %r1776, %r1777, %r1778};
	bar.sync 	0;
	st.shared.v4.u32 	[%r16], {%r23, %r24, %r25, %r26};
	st.shared.v4.u32 	[%r16+1056], {%r27, %r28, %r29, %r30};
	st.shared.v4.u32 	[%r16+2112], {%r31, %r32, %r33, %r34};
	st.shared.v4.u32 	[%r16+3168], {%r35, %r36, %r37, %r38};
	st.shared.v4.u32 	[%r16+4224], {%r39, %r40, %r41, %r42};
	st.shared.v4.u32 	[%r16+5280], {%r43, %r44, %r45, %r46};
	st.shared.v4.u32 	[%r16+6336], {%r78, %r79, %r80, %r81};
	and.b32  	%r1779, %r1, 65534;
	shr.u32 	%r1780, %r3, 2;
	add.s32 	%r1781, %r1779, %r1780;
	setp.gt.u32 	%p4, %r1781, 2;
	@%p4 bra 	$L__BB0_11;
	ld.global.nc.v4.u32 	{%r2213, %r2212, %r2211, %r2210}, [%rd2+8192];
	bra.uni 	$L__BB0_12;
$L__BB0_11:
	cvt.u32.u16 	%r1782, %rs2;
	shl.b32 	%r1783, %r1782, 16;
	or.b32  	%r2210, %r1783, %r1782;
	mov.u32 	%r2211, %r2210;
	mov.u32 	%r2212, %r2210;
	mov.u32 	%r2213, %r2210;
$L__BB0_12:
	ld.param.u64 	%rd17, [main_kernel_param_0];
	cvta.to.global.u64 	%rd14, %rd17;
	st.shared.v4.u32 	[%r16+7392], {%r2213, %r2212, %r2211, %r2210};
	ld.global.nc.v4.u32 	{%r1784, %r1785, %r1786, %r1787}, [%rd3+524288];
	st.shared.v4.u32 	[%r47+8448], {%r1784, %r1785, %r1786, %r1787};
	ld.global.nc.v4.u32 	{%r1788, %r1789, %r1790, %r1791}, [%rd3+532480];
	st.shared.v4.u32 	[%r47+9728], {%r1788, %r1789, %r1790, %r1791};
	ld.global.nc.v4.u32 	{%r1792, %r1793, %r1794, %r1795}, [%rd3+540672];
	st.shared.v4.u32 	[%r47+11008], {%r1792, %r1793, %r1794, %r1795};
	ld.global.nc.v4.u32 	{%r1796, %r1797, %r1798, %r1799}, [%rd3+548864];
	st.shared.v4.u32 	[%r47+12288], {%r1796, %r1797, %r1798, %r1799};
	ld.global.nc.v4.u32 	{%r1800, %r1801, %r1802, %r1803}, [%rd3+557056];
	st.shared.v4.u32 	[%r47+13568], {%r1800, %r1801, %r1802, %r1803};
	ld.global.nc.v4.u32 	{%r1804, %r1805, %r1806, %r1807}, [%rd3+565248];
	st.shared.v4.u32 	[%r47+14848], {%r1804, %r1805, %r1806, %r1807};
	ld.global.nc.v4.u32 	{%r1808, %r1809, %r1810, %r1811}, [%rd3+573440];
	st.shared.v4.u32 	[%r47+16128], {%r1808, %r1809, %r1810, %r1811};
	ld.global.nc.v4.u32 	{%r1812, %r1813, %r1814, %r1815}, [%rd3+581632];
	st.shared.v4.u32 	[%r47+17408], {%r1812, %r1813, %r1814, %r1815};
	ld.global.nc.v4.u32 	{%r1816, %r1817, %r1818, %r1819}, [%rd3+589824];
	st.shared.v4.u32 	[%r47+18688], {%r1816, %r1817, %r1818, %r1819};
	ld.global.nc.v4.u32 	{%r1820, %r1821, %r1822, %r1823}, [%rd3+598016];
	st.shared.v4.u32 	[%r47+19968], {%r1820, %r1821, %r1822, %r1823};
	ld.global.nc.v4.u32 	{%r1824, %r1825, %r1826, %r1827}, [%rd3+606208];
	st.shared.v4.u32 	[%r47+21248], {%r1824, %r1825, %r1826, %r1827};
	ld.global.nc.v4.u32 	{%r1828, %r1829, %r1830, %r1831}, [%rd3+614400];
	st.shared.v4.u32 	[%r47+22528], {%r1828, %r1829, %r1830, %r1831};
	ld.global.nc.v4.u32 	{%r1832, %r1833, %r1834, %r1835}, [%rd3+622592];
	st.shared.v4.u32 	[%r47+23808], {%r1832, %r1833, %r1834, %r1835};
	ld.global.nc.v4.u32 	{%r1836, %r1837, %r1838, %r1839}, [%rd3+630784];
	st.shared.v4.u32 	[%r47+25088], {%r1836, %r1837, %r1838, %r1839};
	ld.global.nc.v4.u32 	{%r1840, %r1841, %r1842, %r1843}, [%rd3+638976];
	st.shared.v4.u32 	[%r47+26368], {%r1840, %r1841, %r1842, %r1843};
	ld.global.nc.v4.u32 	{%r1844, %r1845, %r1846, %r1847}, [%rd3+647168];
	st.shared.v4.u32 	[%r47+27648], {%r1844, %r1845, %r1846, %r1847};
	bar.sync 	0;
	mov.b32 	%r1849, 264;
	wmma.load.a.sync.aligned.row.m16n16k16.shared.f16 	{%r1850, %r1851, %r1852, %r1853, %r1854, %r1855, %r1856, %r1857}, [%r653], %r1849;
	wmma.load.a.sync.aligned.row.m16n16k16.shared.f16 	{%r1859, %r1860, %r1861, %r1862, %r1863, %r1864, %r1865, %r1866}, [%r663], %r1849;
	mov.b32 	%r1867, 40;
	wmma.load.b.sync.aligned.row.m16n16k16.shared.f16 	{%r1868, %r1869, %r1870, %r1871, %r1872, %r1873, %r1874, %r1875}, [%r49], %r1867;
	wmma.load.b.sync.aligned.row.m16n16k16.shared.f16 	{%r1876, %r1877, %r1878, %r1879, %r1880, %r1881, %r1882, %r1883}, [%r50], %r1867;
	wmma.mma.sync.aligned.row.row.m16n16k16.f16.f16 {%r1884, %r1885, %r1886, %r1887}, {%r1850, %r1851, %r1852, %r1853, %r1854, %r1855, %r1856, %r1857}, {%r1868, %r1869, %r1870, %r1871, %r1872, %r1873, %r1874, %r1875}, {%r95, %r96, %r97, %r98};
	wmma.mma.sync.aligned.row.row.m16n16k16.f16.f16 {%r1888, %r1889, %r1890, %r1891}, {%r1859, %r1860, %r1861, %r1862, %r1863, %r1864, %r1865, %r1866}, {%r1876, %r1877, %r1878, %r1879, %r1880, %r1881, %r1882, %r1883}, {%r1884, %r1885, %r1886, %r1887};
	wmma.load.a.sync.aligned.row.m16n16k16.shared.f16 	{%r1893, %r1894, %r1895, %r1896, %r1897, %r1898, %r1899, %r1900}, [%r697], %r1849;
	wmma.load.a.sync.aligned.row.m16n16k16.shared.f16 	{%r1902, %r1903, %r1904, %r1905, %r1906, %r1907, %r1908, %r1909}, [%r706], %r1849;
	wmma.load.b.sync.aligned.row.m16n16k16.shared.f16 	{%r1910, %r1911, %r1912, %r1913, %r1914, %r1915, %r1916, %r1917}, [%r74], %r1867;
	wmma.load.b.sync.aligned.row.m16n16k16.shared.f16 	{%r1918, %r1919, %r1920, %r1921, %r1922, %r1923, %r1924, %r1925}, [%r75], %r1867;
	wmma.mma.sync.aligned.row.row.m16n16k16.f16.f16 {%r1926, %r1927, %r1928, %r1929}, {%r1893, %r1894, %r1895, %r1896, %r1897, %r1898, %r1899, %r1900}, {%r1910, %r1911, %r1912, %r1913, %r1914, %r1915, %r1916, %r1917}, {%r1888, %r1889, %r1890, %r1891};
	wmma.mma.sync.aligned.row.row.m16n16k16.f16.f16 {%r1930, %r1931, %r1932, %r1933}, {%r1902, %r1903, %r1904, %r1905, %r1906, %r1907, %r1908, %r1909}, {%r1918, %r1919, %r1920, %r1921, %r1922, %r1923, %r1924, %r1925}, {%r1926, %r1927, %r1928, %r1929};
	wmma.load.a.sync.aligned.row.m16n16k16.shared.f16 	{%r1935, %r1936, %r1937, %r1938, %r1939, %r1940, %r1941, %r1942}, [%r741], %r1849;
	wmma.load.a.sync.aligned.row.m16n16k16.shared.f16 	{%r1944, %r1945, %r1946, %r1947, %r1948, %r1949, %r1950, %r1951}, [%r750], %r1849;
	wmma.load.b.sync.aligned.row.m16n16k16.shared.f16 	{%r1952, %r1953, %r1954, %r1955, %r1956, %r1957, %r1958, %r1959}, [%r51], %r1867;
	wmma.load.b.sync.aligned.row.m16n16k16.shared.f16 	{%r1960, %r1961, %r1962, %r1963, %r1964, %r1965, %r1966, %r1967}, [%r52], %r1867;
	wmma.mma.sync.aligned.row.row.m16n16k16.f16.f16 {%r1968, %r1969, %r1970, %r1971}, {%r1935, %r1936, %r1937, %r1938, %r1939, %r1940, %r1941, %r1942}, {%r1952, %r1953, %r1954, %r1955, %r1956, %r1957, %r1958, %r1959}, {%r1930, %r1931, %r1932, %r1933};
	wmma.mma.sync.aligned.row.row.m16n16k16.f16.f16 {%r1972, %r1973, %r1974, %r1975}, {%r1944, %r1945, %r1946, %r1947, %r1948, %r1949, %r1950, %r1951}, {%r1960, %r1961, %r1962, %r1963, %r1964, %r1965, %r1966, %r1967}, {%r1968, %r1969, %r1970, %r1971};
	wmma.load.a.sync.aligned.row.m16n16k16.shared.f16 	{%r1977, %r1978, %r1979, %r1980, %r1981, %r1982, %r1983, %r1984}, [%r783], %r1849;
	wmma.load.a.sync.aligned.row.m16n16k16.shared.f16 	{%r1986, %r1987, %r1988, %r1989, %r1990, %r1991, %r1992, %r1993}, [%r792], %r1849;
	wmma.load.b.sync.aligned.row.m16n16k16.shared.f16 	{%r1994, %r1995, %r1996, %r1997, %r1998, %r1999, %r2000, %r2001}, [%r53], %r1867;
	wmma.load.b.sync.aligned.row.m16n16k16.shared.f16 	{%r2002, %r2003, %r2004, %r2005, %r2006, %r2007, %r2008, %r2009}, [%r54], %r1867;
	wmma.mma.sync.aligned.row.row.m16n16k16.f16.f16 {%r2010, %r2011, %r2012, %r2013}, {%r1977, %r1978, %r1979, %r1980, %r1981, %r1982, %r1983, %r1984}, {%r1994, %r1995, %r1996, %r1997, %r1998, %r1999, %r2000, %r2001}, {%r1972, %r1973, %r1974, %r1975};
	wmma.mma.sync.aligned.row.row.m16n16k16.f16.f16 {%r2014, %r2015, %r2016, %r2017}, {%r1986, %r1987, %r1988, %r1989, %r1990, %r1991, %r1992, %r1993}, {%r2002, %r2003, %r2004, %r2005, %r2006, %r2007, %r2008, %r2009}, {%r2010, %r2011, %r2012, %r2013};
	wmma.load.a.sync.aligned.row.m16n16k16.shared.f16 	{%r2019, %r2020, %r2021, %r2022, %r2023, %r2024, %r2025, %r2026}, [%r825], %r1849;
	wmma.load.a.sync.aligned.row.m16n16k16.shared.f16 	{%r2028, %r2029, %r2030, %r2031, %r2032, %r2033, %r2034, %r2035}, [%r834], %r1849;
	wmma.load.b.sync.aligned.row.m16n16k16.shared.f16 	{%r2036, %r2037, %r2038, %r2039, %r2040, %r2041, %r2042, %r2043}, [%r55], %r1867;
	wmma.load.b.sync.aligned.row.m16n16k16.shared.f16 	{%r2044, %r2045, %r2046, %r2047, %r2048, %r2049, %r2050, %r2051}, [%r56], %r1867;
	wmma.mma.sync.aligned.row.row.m16n16k16.f16.f16 {%r2052, %r2053, %r2054, %r2055}, {%r2019, %r2020, %r2021, %r2022, %r2023, %r2024, %r2025, %r2026}, {%r2036, %r2037, %r2038, %r2039, %r2040, %r2041, %r2042, %r2043}, {%r2014, %r2015, %r2016, %r2017};
	wmma.mma.sync.aligned.row.row.m16n16k16.f16.f16 {%r2056, %r2057, %r2058, %r2059}, {%r2028, %r2029, %r2030, %r2031, %r2032, %r2033, %r2034, %r2035}, {%r2044, %r2045, %r2046, %r2047, %r2048, %r2049, %r2050, %r2051}, {%r2052, %r2053, %r2054, %r2055};
	wmma.load.a.sync.aligned.row.m16n16k16.shared.f16 	{%r2061, %r2062, %r2063, %r2064, %r2065, %r2066, %r2067, %r2068}, [%r867], %r1849;
	wmma.load.a.sync.aligned.row.m16n16k16.shared.f16 	{%r2070, %r2071, %r2072, %r2073, %r2074, %r2075, %r2076, %r2077}, [%r876], %r1849;
	wmma.load.b.sync.aligned.row.m16n16k16.shared.f16 	{%r2078, %r2079, %r2080, %r2081, %r2082, %r2083, %r2084, %r2085}, [%r57], %r1867;
	wmma.load.b.sync.aligned.row.m16n16k16.shared.f16 	{%r2086, %r2087, %r2088, %r2089, %r2090, %r2091, %r2092, %r2093}, [%r58], %r1867;
	wmma.mma.sync.aligned.row.row.m16n16k16.f16.f16 {%r2094, %r2095, %r2096, %r2097}, {%r2061, %r2062, %r2063, %r2064, %r2065, %r2066, %r2067, %r2068}, {%r2078, %r2079, %r2080, %r2081, %r2082, %r2083, %r2084, %r2085}, {%r2056, %r2057, %r2058, %r2059};
	wmma.mma.sync.aligned.row.row.m16n16k16.f16.f16 {%r2098, %r2099, %r2100, %r2101}, {%r2070, %r2071, %r2072, %r2073, %r2074, %r2075, %r2076, %r2077}, {%r2086, %r2087, %r2088, %r2089, %r2090, %r2091, %r2092, %r2093}, {%r2094, %r2095, %r2096, %r2097};
	wmma.load.a.sync.aligned.row.m16n16k16.shared.f16 	{%r2103, %r2104, %r2105, %r2106, %r2107, %r2108, %r2109, %r2110}, [%r909], %r1849;
	add.s32 	%r2111, %r653, 416;
	wmma.load.a.sync.aligned.row.m16n16k16.shared.f16 	{%r2112, %r2113, %r2114, %r2115, %r2116, %r2117, %r2118, %r2119}, [%r2111], %r1849;
	wmma.load.b.sync.aligned.row.m16n16k16.shared.f16 	{%r2120, %r2121, %r2122, %r2123, %r2124, %r2125, %r2126, %r2127}, [%r59], %r1867;
	wmma.load.b.sync.aligned.row.m16n16k16.shared.f16 	{%r2128, %r2129, %r2130, %r2131, %r2132, %r2133, %r2134, %r2135}, [%r60], %r1867;
	wmma.mma.sync.aligned.row.row.m16n16k16.f16.f16 {%r2136, %r2137, %r2138, %r2139}, {%r2103, %r2104, %r2105, %r2106, %r2107, %r2108, %r2109, %r2110}, {%r2120, %r2121, %r2122, %r2123, %r2124, %r2125, %r2126, %r2127}, {%r2098, %r2099, %r2100, %r2101};
	wmma.mma.sync.aligned.row.row.m16n16k16.f16.f16 {%r2140, %r2141, %r2142, %r2143}, {%r2112, %r2113, %r2114, %r2115, %r2116, %r2117, %r2118, %r2119}, {%r2128, %r2129, %r2130, %r2131, %r2132, %r2133, %r2134, %r2135}, {%r2136, %r2137, %r2138, %r2139};
	add.s32 	%r2144, %r653, 448;
	wmma.load.a.sync.aligned.row.m16n16k16.shared.f16 	{%r2145, %r2146, %r2147, %r2148, %r2149, %r2150, %r2151, %r2152}, [%r2144], %r1849;
	add.s32 	%r2153, %r653, 480;
	wmma.load.a.sync.aligned.row.m16n16k16.shared.f16 	{%r2154, %r2155, %r2156, %r2157, %r2158, %r2159, %r2160, %r2161}, [%r2153], %r1849;
	wmma.load.b.sync.aligned.row.m16n16k16.shared.f16 	{%r2162, %r2163, %r2164, %r2165, %r2166, %r2167, %r2168, %r2169}, [%r76], %r1867;
	wmma.load.b.sync.aligned.row.m16n16k16.shared.f16 	{%r2170, %r2171, %r2172, %r2173, %r2174, %r2175, %r2176, %r2177}, [%r77], %r1867;
	wmma.mma.sync.aligned.row.row.m16n16k16.f16.f16 {%r2178, %r2179, %r2180, %r2181}, {%r2145, %r2146, %r2147, %r2148, %r2149, %r2150, %r2151, %r2152}, {%r2162, %r2163, %r2164, %r2165, %r2166, %r2167, %r2168, %r2169}, {%r2140, %r2141, %r2142, %r2143};
	wmma.mma.sync.aligned.row.row.m16n16k16.f16.f16 {%r2182, %r2183, %r2184, %r2185}, {%r2154, %r2155, %r2156, %r2157, %r2158, %r2159, %r2160, %r2161}, {%r2170, %r2171, %r2172, %r2173, %r2174, %r2175, %r2176, %r2177}, {%r2178, %r2179, %r2180, %r2181};
	bar.sync 	0;
	shl.b32 	%r2186, %r14, 5;
	add.s32 	%r2187, %r653, %r2186;
	mad.lo.s32 	%r2188, %r14, 480, %r2187;
	mov.b32 	%r2189, 16;
	wmma.store.d.sync.aligned.row.m16n16k16.shared.f16 	[%r2188], {%r2182, %r2183, %r2184, %r2185}, %r2189;
	bar.sync 	0;
	shl.b32 	%r2190, %r15, 2;
	and.b32  	%r2191, %r2190, 12;
	sub.s32 	%r2192, %r48, %r2191;
	add.s32 	%r2193, %r2192, %r17;
	mul.wide.u32 	%rd15, %r2193, 2;
	add.s64 	%rd16, %rd14, %rd15;
	shl.b32 	%r2194, %r14, 7;
	add.s32 	%r2195, %r2194, %r2190;
	shl.b32 	%r2196, %r2195, 1;
	add.s32 	%r2197, %r653, %r2196;
	ld.shared.v4.u16 	{%rs3, %rs4, %rs5, %rs6}, [%r2197];
	st.global.v4.u16 	[%rd16], {%rs3, %rs4, %rs5, %rs6};
	ld.shared.v4.u16 	{%rs7, %rs8, %rs9, %rs10}, [%r2197+512];
	st.global.v4.u16 	[%rd16+32], {%rs7, %rs8, %rs9, %rs10};
	ret;

}


// ===== COMPILED SASS (sm_100) =====

	.target	sm_100

	.elftype	@"ET_EXEC"


//--------------------- .note.nv.tkinfo           --------------------------
	.section	.note.nv.tkinfo,"",@"SHT_NOTE"
	.sectionflags	@"SHF_NOTE_NV_TKINFO"
	.tkinfo
        /*0018*/ 	.word	0x00000002
        /*0030*/ 	.string	""
        /*0030*/ 	.string	"ptxas"
        /*0030*/ 	.string	"Cuda compilation tools, release 13.0, V13.0.88"
        /*0030*/ 	.string	"Build cuda_13.0.r13.0/compiler.36424714_0"
        /*0030*/ 	.string	"-arch sm_100 -m 64 "



//--------------------- .note.nv.cuinfo           --------------------------
	.section	.note.nv.cuinfo,"",@"SHT_NOTE"
	.sectionflags	@"SHF_NOTE_NV_CUINFO"
        /*0018*/ 	.short	0x0002
        /*001a*/ 	.short	0x0064
        /*001c*/ 	.short	0x0082
	.zero		2


//--------------------- .nv.info                  --------------------------
	.section	.nv.info,"",@"SHT_CUDA_INFO"
	.align	4


	//----- nvinfo : EIATTR_REGCOUNT
	.align		4
        /*0000*/ 	.byte	0x04, 0x2f
        /*0002*/ 	.short	(.L_1 - .L_0)
	.align		4
.L_0:
        /*0004*/ 	.word	index@(main_kernel)
        /*0008*/ 	.word	0x00000094


	//----- nvinfo : EIATTR_FRAME_SIZE
	.align		4
.L_1:
        /*000c*/ 	.byte	0x04, 0x11
        /*000e*/ 	.short	(.L_3 - .L_2)
	.align		4
.L_2:
        /*0010*/ 	.word	index@(main_kernel)
        /*0014*/ 	.word	0x00000000


	//----- nvinfo : EIATTR_MIN_STACK_SIZE
	.align		4
.L_3:
        /*0018*/ 	.byte	0x04, 0x12
        /*001a*/ 	.short	(.L_5 - .L_4)
	.align		4
.L_4:
        /*001c*/ 	.word	index@(main_kernel)
        /*0020*/ 	.word	0x00000000
.L_5:


//--------------------- .nv.compat                --------------------------
	.section	.nv.compat,"",@"SHT_CUDA_COMPAT_INFO"
	.align	4
        /*0000*/ 	.byte	0x02, 0x09, 0x00, 0x00, 0x02, 0x02, 0x01, 0x00, 0x02, 0x05, 0x05, 0x00, 0x03, 0x07, 0x01, 0x01
        /*0010*/ 	.byte	0x02, 0x03, 0x00, 0x00, 0x02, 0x06, 0x01, 0x00, 0x04, 0x0b, 0x08, 0x00, 0x09, 0x00, 0x00, 0x00
        /*0020*/ 	.byte	0x00, 0x00, 0x00, 0x00


//--------------------- .nv.info.main_kernel      --------------------------
	.section	.nv.info.main_kernel,"",@"SHT_CUDA_INFO"
	.sectionflags	@""
	.align	4


	//----- nvinfo : EIATTR_CUDA_API_VERSION
	.align		4
        /*0000*/ 	.byte	0x04, 0x37
        /*0002*/ 	.short	(.L_7 - .L_6)
.L_6:
        /*0004*/ 	.word	0x00000082


	//----- nvinfo : EIATTR_KPARAM_INFO
	.align		4
.L_7:
        /*0008*/ 	.byte	0x04, 0x17
        /*000a*/ 	.short	(.L_9 - .L_8)
.L_8:
        /*000c*/ 	.word	0x00000000
        /*0010*/ 	.short	0x0002
        /*0012*/ 	.short	0x0010
        /*0014*/ 	.byte	0x00, 0xf5, 0x21, 0x00


	//----- nvinfo : EIATTR_KPARAM_INFO
	.align		4
.L_9:
        /*0018*/ 	.byte	0x04, 0x17
        /*001a*/ 	.short	(.L_11 - .L_10)
.L_10:
        /*001c*/ 	.word	0x00000000
        /*0020*/ 	.short	0x0001
        /*0022*/ 	.short	0x0008
        /*0024*/ 	.byte	0x00, 0xf5, 0x21, 0x00


	//----- nvinfo : EIATTR_KPARAM_INFO
	.align		4
.L_11:
        /*0028*/ 	.byte	0x04, 0x17
        /*002a*/ 	.short	(.L_13 - .L_12)
.L_12:
        /*002c*/ 	.word	0x00000000
        /*0030*/ 	.short	0x0000
        /*0032*/ 	.short	0x0000
        /*0034*/ 	.byte	0x00, 0xf5, 0x21, 0x00


	//----- nvinfo : EIATTR_SPARSE_MMA_MASK
	.align		4
.L_13:
        /*0038*/ 	.byte	0x03, 0x50
        /*003a*/ 	.short	0x0000


	//----- nvinfo : EIATTR_WMMA_USED
	.align		4
        /*003c*/ 	.byte	0x01, 0x2b
	.zero		2


	//----- nvinfo : EIATTR_MAXREG_COUNT
	.align		4
        /*0040*/ 	.byte	0x03, 0x1b
        /*0042*/ 	.short	0x00ff


	//----- nvinfo : EIATTR_NUM_BARRIERS
	.align		4
        /*0044*/ 	.byte	0x02, 0x4c
        /*0046*/ 	.byte	0x01
	.zero		1


	//----- nvinfo : EIATTR_MERCURY_ISA_VERSION
	.align		4
        /*0048*/ 	.byte	0x03, 0x5f
        /*004a*/ 	.short	0x0101


	//----- nvinfo : EIATTR_VRC_CTA_INIT_COUNT
	.align		4
        /*004c*/ 	.byte	0x02, 0x4a
	.zero		1
	.zero		1


	//----- nvinfo : EIATTR_EXIT_INSTR_OFFSETS
	.align		4
        /*0050*/ 	.byte	0x04, 0x1c
        /*0052*/ 	.short	(.L_15 - .L_14)


	//   ....[0]....
.L_14:
        /*0054*/ 	.word	0x000032c0


	//----- nvinfo : EIATTR_MAX_THREADS
	.align		4
.L_15:
        /*0058*/ 	.byte	0x04, 0x05
        /*005a*/ 	.short	(.L_17 - .L_16)
.L_16:
        /*005c*/ 	.word	0x00000040
        /*0060*/ 	.word	0x00000001
        /*0064*/ 	.word	0x00000001


	//----- nvinfo : EIATTR_CBANK_PARAM_SIZE
	.align		4
.L_17:
        /*0068*/ 	.byte	0x03, 0x19
        /*006a*/ 	.short	0x0018


	//----- nvinfo : EIATTR_PARAM_CBANK
	.align		4
        /*006c*/ 	.byte	0x04, 0x0a
        /*006e*/ 	.short	(.L_19 - .L_18)
	.align		4
.L_18:
        /*0070*/ 	.word	index@(.nv.constant0.main_kernel)
        /*0074*/ 	.short	0x0380
        /*0076*/ 	.short	0x0018


	//----- nvinfo : EIATTR_SW_WAR
	.align		4
.L_19:
        /*0078*/ 	.byte	0x04, 0x36
        /*007a*/ 	.short	(.L_21 - .L_20)
.L_20:
        /*007c*/ 	.word	0x00000008
.L_21:


//--------------------- .nv.callgraph             --------------------------
	.section	.nv.callgraph,"",@"SHT_CUDA_CALLGRAPH"
	.align	4
	.sectionentsize	8
	.align		4
        /*0000*/ 	.word	0x00000000
	.align		4
        /*0004*/ 	.word	0xffffffff
	.align		4
        /*0008*/ 	.word	0x00000000
	.align		4
        /*000c*/ 	.word	0xfffffffe
	.align		4
        /*0010*/ 	.word	0x00000000
	.align		4
        /*0014*/ 	.word	0xfffffffd
	.align		4
        /*0018*/ 	.word	0x00000000
	.align		4
        /*001c*/ 	.word	0xfffffffc


//--------------------- .text.main_kernel         --------------------------
	.section	.text.main_kernel,"ax",@progbits
	.align	128
        .global         main_kernel
        .type           main_kernel,@function
        .size           main_kernel,(.L_x_1 - main_kernel)
        .other          main_kernel,@"STO_CUDA_ENTRY STV_DEFAULT"
main_kernel:
.text.main_kernel:
[----:B------:R-:W-:Y:S01]  /*0000*/  LDC R1, c[0x0][0x37c] ;  /* 0x0000df00ff017b82 */ /* 0x000fe20000000800 */
[----:B------:R-:W0:Y:S07]  /*0010*/  S2R R5, SR_CTAID.Y ;  /* 0x0000000000057919 */ /* 0x000e2e0000002600 */
[----:B------:R-:W1:Y:S01]  /*0020*/  LDC.64 R106, c[0x0][0x388] ;  /* 0x0000e200ff6a7b82 */ /* 0x000e620000000a00 */
[----:B------:R-:W2:Y:S01]  /*0030*/  LDCU.64 UR6, c[0x0][0x358] ;  /* 0x00006b00ff0677ac */ /* 0x000ea20008000a00 */
[----:B------:R-:W3:Y:S01]  /*0040*/  S2R R6, SR_CTAID.X ;  /* 0x0000000000067919 */ /* 0x000ee20000002500 */
[----:B------:R-:W4:Y:S05]  /*0050*/  S2R R2, SR_TID.Y ;  /* 0x0000000000027919 */ /* 0x000f2a0000002200 */
[----:B------:R-:W5:Y:S01]  /*0060*/  LDC.64 R142, c[0x0][0x390] ;  /* 0x0000e400ff8e7b82 */ /* 0x000f620000000a00 */
[----:B------:R-:W4:Y:S01]  /*0070*/  S2R R3, SR_TID.X ;  /* 0x0000000000037919 */ /* 0x000f220000002100 */
[----:B0-----:R-:W-:-:S02]  /*0080*/  IMAD.SHL.U32 R104, R5, 0x8, RZ ;  /* 0x0000000805687824 */ /* 0x001fc400078e00ff */
[----:B------:R-:W-:Y:S02]  /*0090*/  IMAD.SHL.U32 R0, R5, 0x1000, RZ ;  /* 0x0000100005007824 */ /* 0x000fe400078e00ff */
[----:B---3--:R-:W-:Y:S01]  /*00a0*/  IMAD.SHL.U32 R109, R6, 0x2, RZ ;  /* 0x00000002066d7824 */ /* 0x008fe200078e00ff */
[----:B------:R-:W-:Y:S01]  /*00b0*/  LOP3.LUT R104, R104, 0x7fff0, RZ, 0xc0, !PT ;  /* 0x0007fff068687812 */ /* 0x000fe200078ec0ff */
[----:B------:R-:W-:Y:S01]  /*00c0*/  IMAD.SHL.U32 R4, R6, 0x400, RZ ;  /* 0x0000040006047824 */ /* 0x000fe200078e00ff */
[----:B------:R-:W-:Y:S02]  /*00d0*/  LOP3.LUT R0, R0, 0xfffe000, RZ, 0xc0, !PT ;  /* 0x0fffe00000007812 */ /* 0x000fe400078ec0ff */
[----:B------:R-:W-:Y:S02]  /*00e0*/  LOP3.LUT R109, R109, 0x7ffffff8, RZ, 0xc0, !PT ;  /* 0x7ffffff86d6d7812 */ /* 0x000fe400078ec0ff */
[----:B------:R-:W-:Y:S02]  /*00f0*/  LOP3.LUT R7, R4, 0x7ffff000, RZ, 0xc0, !PT ;  /* 0x7ffff00004077812 */ /* 0x000fe400078ec0ff */
[----:B------:R-:W-:-:S13]  /*0100*/  LOP3.LUT P0, RZ, R104, R109, RZ, 0xfc, !PT ;  /* 0x0000006d68ff7212 */ /* 0x000fda000780fcff */
[----:B----4-:R-:W-:-:S04]  /*0110*/  @P0 IMAD R4, R2, 0x20, R3 ;  /* 0x0000002002040824 */ /* 0x010fc800078e0203 */
[----:B------:R-:W-:Y:S02]  /*0120*/  @P0 IMAD.U32 R9, R4, 0x8, R7 ;  /* 0x0000000804090824 */ /* 0x000fe400078e0007 */
[----:B------:R-:W-:-:S03]  /*0130*/  IMAD.SHL.U32 R4, R3, 0x40, RZ ;  /* 0x0000004003047824 */ /* 0x000fc600078e00ff */
[----:B------:R-:W-:Y:S01]  /*0140*/  @P0 IADD3 R9, PT, PT, R9, -0x200, R0 ;  /* 0xfffffe0009090810 */ /* 0x000fe20007ffe000 */
[----:B------:R-:W-:Y:S01]  /*0150*/  IMAD.SHL.U32 R8, R5, 0x80, RZ ;  /* 0x0000008005087824 */ /* 0x000fe200078e00ff */
[----:B------:R-:W-:Y:S01]  /*0160*/  LOP3.LUT R11, R4, 0xf00, RZ, 0xc0, !PT ;  /* 0x00000f00040b7812 */ /* 0x000fe200078ec0ff */
[----:B------:R-:W-:Y:S02]  /*0170*/  IMAD.SHL.U32 R10, R6, 0x20, RZ ;  /* 0x00000020060a7824 */ /* 0x000fe400078e00ff */
[----:B-1----:R-:W-:-:S04]  /*0180*/  @P0 IMAD.WIDE R36, R9, 0x2, R106 ;  /* 0x0000000209240825 */ /* 0x002fc800078e026a */
[----:B------:R-:W-:Y:S01]  /*0190*/  IMAD.SHL.U32 R9, R3, 0x8, RZ ;  /* 0x0000000803097824 */ /* 0x000fe200078e00ff */
[----:B------:R-:W-:Y:S01]  /*01a0*/  LOP3.LUT R8, R8, 0x80, RZ, 0xc0, !PT ;  /* 0x0000008008087812 */ /* 0x000fe200078ec0ff */
[----:B------:R-:W-:Y:S01]  /*01b0*/  IMAD.IADD R7, R0, 0x1, R7 ;  /* 0x0000000100077824 */ /* 0x000fe200078e0207 */
[----:B------:R-:W-:Y:S01]  /*01c0*/  LOP3.LUT R10, R10, 0x60, RZ, 0xc0, !PT ;  /* 0x000000600a0a7812 */ /* 0x000fe200078ec0ff */
[C---:B------:R-:W-:Y:S01]  /*01d0*/  IMAD R111, R2.reuse, 0x108, R9 ;  /* 0x00000108026f7824 */ /* 0x040fe200078e0209 */
[C---:B------:R-:W-:Y:S01]  /*01e0*/  LEA R11, R2.reuse, R11, 0xb ;  /* 0x0000000b020b7211 */ /* 0x040fe200078e58ff */
[----:B--2---:R-:W2:Y:S01]  /*01f0*/  @P0 LDG.E.128.CONSTANT R36, desc[UR6][R36.64] ;  /* 0x0000000624240981 */ /* 0x004ea2000c1e9d00 */
[----:B------:R-:W-:Y:S01]  /*0200*/  LOP3.LUT R108, R9, 0x18, RZ, 0xc0, !PT ;  /* 0x00000018096c7812 */ /* 0x000fe200078ec0ff */
[----:B------:R-:W-:Y:S01]  /*0210*/  IMAD R4, R2, -0x8, R111 ;  /* 0xfffffff802047824 */ /* 0x000fe200078e026f */
[----:B------:R-:W-:-:S03]  /*0220*/  IADD3 R11, PT, PT, R10, R11, R8 ;  /* 0x0000000b0a0b7210 */ /* 0x000fc60007ffe008 */
[----:B------:R-:W-:Y:S02]  /*0230*/  IMAD.IADD R105, R7, 0x1, R4 ;  /* 0x0000000107697824 */ /* 0x000fe400078e0204 */
[----:B------:R-:W-:Y:S02]  /*0240*/  IMAD.IADD R0, R108, 0x1, R11 ;  /* 0x000000016c007824 */ /* 0x000fe400078e020b */
[----:B------:R-:W-:-:S04]  /*0250*/  IMAD.WIDE.U32 R144, R105, 0x2, R106 ;  /* 0x0000000269907825 */ /* 0x000fc800078e006a */
[----:B-----5:R-:W-:Y:S01]  /*0260*/  IMAD.WIDE.U32 R142, R0, 0x2, R142 ;  /* 0x00000002008e7825 */ /* 0x020fe200078e008e */
[----:B------:R-:W3:Y:S04]  /*0270*/  LDG.E.128.CONSTANT R28, desc[UR6][R144.64] ;  /* 0x00000006901c7981 */ /* 0x000ee8000c1e9d00 */
[----:B------:R-:W4:Y:S04]  /*0280*/  LDG.E.128.CONSTANT R20, desc[UR6][R144.64+0x400] ;  /* 0x0004000690147981 */ /* 0x000f28000c1e9d00 */
[----:B------:R-:W5:Y:S04]  /*0290*/  LDG.E.128.CONSTANT R8, desc[UR6][R144.64+0x800] ;  /* 0x0008000690087981 */ /* 0x000f68000c1e9d00 */
        /* <DEDUP_REMOVED lines=19> */
[----:B------:R-:W5:Y:S01]  /*03d0*/  LDG.E.128.CONSTANT R100, desc[UR6][R142.64+0x1e000] ;  /* 0x01e000068e647981 */ /* 0x000f62000c1e9d00 */
[----:B------:R-:W0:Y:S01]  /*03e0*/  S2UR UR5, SR_CgaCtaId ;  /* 0x00000000000579c3 */ /* 0x000e220000008800 */
[----:B------:R-:W-:Y:S01]  /*03f0*/  UMOV UR4, 0x400 ;  /* 0x0000040000047882 */ /* 0x000fe20000000000 */
[----:B------:R-:W-:Y:S01]  /*0400*/  VIADD R112, R2, 0x1 ;  /* 0x0000000102707836 */ /* 0x000fe20000000000 */
[----:B------:R-:W1:Y:S04]  /*0410*/  S2R R4, SR_LANEID ;  /* 0x0000000000047919 */ /* 0x000e680000000000 */
[----:B------:R-:W-:Y:S01]  /*0420*/  SHF.R.U32.HI R112, RZ, 0x1, R112 ;  /* 0x00000001ff707819 */ /* 0x000fe20000011670 */
[----:B0-----:R-:W-:-:S04]  /*0430*/  ULEA UR4, UR5, UR4, 0x18 ;  /* 0x0000000405047291 */ /* 0x001fc8000f8ec0ff */
[----:B------:R-:W-:Y:S02]  /*0440*/  UIADD3 UR5, UPT, UPT, UR4, 0x20, URZ ;  /* 0x0000002004057890 */ /* 0x000fe4000fffe0ff */
[----:B------:R-:W-:Y:S01]  /*0450*/  LEA R116, R111, UR4, 0x1 ;  /* 0x000000046f747c11 */ /* 0x000fe2000f8e08ff */
[----:B------:R-:W-:Y:S01]  /*0460*/  IMAD.IADD R111, R104, 0x1, R109 ;  /* 0x00000001686f7824 */ /* 0x000fe200078e026d */
[----:B------:R-:W-:Y:S02]  /*0470*/  SHF.R.U32.HI R109, RZ, 0x2, R3 ;  /* 0x00000002ff6d7819 */ /* 0x000fe40000011603 */
[----:B-1----:R-:W-:-:S03]  /*0480*/  SHF.R.U32.HI R110, RZ, 0x3, R4 ;  /* 0x00000003ff6e7819 */ /* 0x002fc60000011604 */
[----:B------:R-:W-:Y:S01]  /*0490*/  IMAD R109, R2, 0x8, R109 ;  /* 0x00000008026d7824 */ /* 0x000fe200078e026d */
[----:B------:R-:W-:Y:S01]  /*04a0*/  LOP3.LUT R104, R4, 0x7, RZ, 0xc0, !PT ;  /* 0x0000000704687812 */ /* 0x000fe200078ec0ff */
[----:B------:R-:W-:Y:S01]  /*04b0*/  IMAD.SHL.U32 R117, R110, 0x8, RZ ;  /* 0x000000086e757824 */ /* 0x000fe200078e00ff */
[----:B------:R-:W-:Y:S01]  /*04c0*/  SHF.R.U32.HI R110, RZ, 0x4, R4 ;  /* 0x00000004ff6e7819 */ /* 0x000fe20000011604 */
[----:B------:R-:W-:-:S03]  /*04d0*/  IMAD R119, R109, 0x28, R108 ;  /* 0x000000286d777824 */ /* 0x000fc600078e026c */
[----:B------:R-:W-:Y:S01]  /*04e0*/  LOP3.LUT R117, R117, 0x8, R104, 0xe2, !PT ;  /* 0x0000000875757812 */ /* 0x000fe200078ee268 */
[----:B------:R-:W-:Y:S01]  /*04f0*/  IMAD.SHL.U32 R110, R110, 0x8, RZ ;  /* 0x000000086e6e7824 */ /* 0x000fe200078e00ff */
[----:B------:R-:W-:Y:S02]  /*0500*/  LEA R119, R119, UR4, 0x1 ;  /* 0x0000000477777c11 */ /* 0x000fe4000f8e08ff */
[----:B------:R-:W-:Y:S01]  /*0510*/  LEA R104, R2, UR4, 0x5 ;  /* 0x0000000402687c11 */ /* 0x000fe2000f8e28ff */
[C-C-:B------:R-:W-:Y:S02]  /*0520*/  IMAD R118, R117.reuse, 0x108, R110.reuse ;  /* 0x0000010875767824 */ /* 0x140fe400078e026e */
[----:B------:R-:W-:-:S03]  /*0530*/  IMAD R117, R117, 0x28, R110 ;  /* 0x0000002875757824 */ /* 0x000fc600078e026e */
[C---:B------:R-:W-:Y:S02]  /*0540*/  LEA R120, R118.reuse, UR4, 0x1 ;  /* 0x0000000476787c11 */ /* 0x040fe4000f8e08ff */
[----:B------:R-:W-:Y:S01]  /*0550*/  LEA R122, R118, UR5, 0x1 ;  /* 0x00000005767a7c11 */ /* 0x000fe2000f8e08ff */
[----:B------:R-:W-:Y:S01]  /*0560*/  UIADD3 UR5, UPT, UPT, UR4, 0x40, URZ ;  /* 0x0000004004057890 */ /* 0x000fe2000fffe0ff */
[C---:B------:R-:W-:Y:S01]  /*0570*/  VIADD R140, R104.reuse, 0x3500 ;  /* 0x00003500688c7836 */ /* 0x040fe20000000000 */
[----:B------:R-:W-:Y:S02]  /*0580*/  IADD3 R138, PT, PT, R104, 0x3a00, RZ ;  /* 0x00003a00688a7810 */ /* 0x000fe40007ffe0ff */
[----:B------:R-:W-:Y:S02]  /*0590*/  @!P0 CS2R R38, SRZ ;  /* 0x0000000000268805 */ /* 0x000fe4000001ff00 */
[----:B------:R-:W-:Y:S02]  /*05a0*/  @!P0 CS2R R36, SRZ ;  /* 0x0000000000248805 */ /* 0x000fe4000001ff00 */
[----:B------:R-:W-:Y:S01]  /*05b0*/  LOP3.LUT P0, RZ, R111, R112, RZ, 0xfc, !PT ;  /* 0x000000706fff7212 */ /* 0x000fe2000780fcff */
[----:B---3--:R-:W-:-:S12]  /*05c0*/  STS.128 [R116+0x420], R28 ;  /* 0x0004201c74007388 */ /* 0x008fd80000000c00 */
[----:B------:R-:W-:Y:S01]  /*05d0*/  @P0 IMAD.WIDE R106, R105, 0x2, R106 ;  /* 0x00000002696a0825 */ /* 0x000fe200078e026a */
[----:B--2---:R0:W-:Y:S04]  /*05e0*/  STS.128 [R116], R36 ;  /* 0x0000002474007388 */ /* 0x0041e80000000c00 */
[----:B----4-:R-:W-:Y:S04]  /*05f0*/  STS.128 [R116+0x840], R20 ;  /* 0x0008401474007388 */ /* 0x010fe80000000c00 */
[----:B-----5:R-:W-:Y:S04]  /*0600*/  STS.128 [R116+0xc60], R8 ;  /* 0x000c600874007388 */ /* 0x020fe80000000c00 */
[----:B------:R-:W-:Y:S04]  /*0610*/  STS.128 [R116+0x1080], R24 ;  /* 0x0010801874007388 */ /* 0x000fe80000000c00 */
[----:B------:R-:W-:Y:S01]  /*0620*/  STS.128 [R116+0x14a0], R32 ;  /* 0x0014a02074007388 */ /* 0x000fe20000000c00 */
[----:B0-----:R-:W-:-:S03]  /*0630*/  VIADD R36, R104, 0x2100 ;  /* 0x0000210068247836 */ /* 0x001fc60000000000 */
[----:B------:R-:W-:Y:S02]  /*0640*/  STS.128 [R116+0x18c0], R12 ;  /* 0x0018c00c74007388 */ /* 0x000fe40000000c00 */
[C---:B------:R-:W-:Y:S01]  /*0650*/  LEA R121, R117.reuse, R36, 0x1 ;  /* 0x0000002475797211 */ /* 0x040fe200078e08ff */
[C---:B------:R-:W-:Y:S01]  /*0660*/  VIADD R36, R104.reuse, 0x2600 ;  /* 0x0000260068247836 */ /* 0x040fe20000000000 */
[----:B------:R-:W-:Y:S03]  /*0670*/  STS.128 [R116+0x1ce0], R16 ;  /* 0x001ce01074007388 */ /* 0x000fe60000000c00 */
[----:B------:R-:W-:Y:S01]  /*0680*/  IMAD.U32 R123, R117, 0x2, R36 ;  /* 0x00000002757b7824 */ /* 0x000fe200078e0024 */
[----:B------:R-:W-:Y:S04]  /*0690*/  STS.128 [R119+0x2100], R40 ;  /* 0x0021002877007388 */ /* 0x000fe80000000c00 */
        /* <DEDUP_REMOVED lines=12> */
[----:B------:R0:W-:Y:S04]  /*0760*/  STS.128 [R119+0x6200], R92 ;  /* 0x0062005c77007388 */ /* 0x0001e80000000c00 */
[----:B------:R1:W-:Y:S04]  /*0770*/  STS.128 [R119+0x6700], R96 ;  /* 0x0067006077007388 */ /* 0x0003e80000000c00 */
[----:B------:R2:W-:Y:S01]  /*0780*/  STS.128 [R119+0x6c00], R100 ;  /* 0x006c006477007388 */ /* 0x0005e20000000c00 */
[----:B------:R-:W-:Y:S06]  /*0790*/  BAR.SYNC.DEFER_BLOCKING 0x0 ;  /* 0x0000000000007b1d */ /* 0x000fec0000010000 */
[----:B0-----:R-:W3:Y:S01]  /*07a0*/  @P0 LDG.E.128.CONSTANT R92, desc[UR6][R106.64+-0x200] ;  /* 0xfffe00066a5c0981 */ /* 0x001ee2000c1e9d00 */
[----:B------:R-:W-:Y:S01]  /*07b0*/  VIADD R36, R104, 0x2b00 ;  /* 0x00002b0068247836 */ /* 0x000fe20000000000 */
[----:B------:R-:W-:Y:S01]  /*07c0*/  LEA R37, R118, UR5, 0x1 ;  /* 0x0000000576257c11 */ /* 0x000fe2000f8e08ff */
[C---:B------:R-:W-:Y:S01]  /*07d0*/  VIADD R136, R104.reuse, 0x3f00 ;  /* 0x00003f0068887836 */ /* 0x040fe20000000000 */
[----:B------:R-:W-:Y:S01]  /*07e0*/  UIADD3 UR8, UPT, UPT, UR4, 0x1e0, URZ ;  /* 0x000001e004087890 */ /* 0x000fe2000fffe0ff */
[C---:B------:R-:W-:Y:S01]  /*07f0*/  VIADD R125, R104.reuse, 0x4400 ;  /* 0x00004400687d7836 */ /* 0x040fe20000000000 */
[----:B------:R-:W4:Y:S01]  /*0800*/  LDG.E.128.CONSTANT R72, desc[UR6][R144.64+0x600] ;  /* 0x0006000690487981 */ /* 0x000f22000c1e9d00 */
[----:B------:R-:W-:-:S02]  /*0810*/  VIADD R124, R104, 0x4900 ;  /* 0x00004900687c7836 */ /* 0x000fc40000000000 */
[C---:B------:R-:W-:Y:S01]  /*0820*/  VIADD R126, R104.reuse, 0x4e00 ;  /* 0x00004e00687e7836 */ /* 0x040fe20000000000 */
[----:B------:R-:W5:Y:S01]  /*0830*/  LDG.E.128.CONSTANT R76, desc[UR6][R144.64+0xe00] ;  /* 0x000e0006904c7981 */ /* 0x000f62000c1e9d00 */
[C---:B------:R-:W-:Y:S02]  /*0840*/  VIADD R128, R104.reuse, 0x5300 ;  /* 0x0000530068807836 */ /* 0x040fe40000000000 */
[----:B------:R-:W-:Y:S01]  /*0850*/  VIADD R130, R104, 0x5800 ;  /* 0x0000580068827836 */ /* 0x000fe20000000000 */
[----:B------:R-:W5:Y:S04]  /*0860*/  LDG.E.128.CONSTANT R64, desc[UR6][R144.64+0x1200] ;  /* 0x0012000690407981 */ /* 0x000f68000c1e9d00 */
[----:B------:R-:W-:Y:S04]  /*0870*/  LDSM.16.M88.4 R48, [R120] ;  /* 0x000000007830783b */ /* 0x000fe80000000200 */
[----:B------:R-:W0:Y:S04]  /*0880*/  LDSM.16.MT88.4 R52, [R121] ;  /* 0x000000007934783b */ /* 0x000e280000004200 */
[----:B------:R-:W-:Y:S04]  /*0890*/  LDSM.16.M88.4 R40, [R122] ;  /* 0x000000007a28783b */ /* 0x000fe80000000200 */
[----:B------:R-:W0:Y:S01]  /*08a0*/  LDSM.16.MT88.4 R56, [R123] ;  /* 0x000000007b38783b */ /* 0x000e220000004200 */
[----:B------:R-:W-:-:S03]  /*08b0*/  IMAD.U32 R44, R117, 0x2, R36 ;  /* 0x00000002752c7824 */ /* 0x000fc600078e0024 */
[----:B------:R-:W-:Y:S04]  /*08c0*/  LDSM.16.M88.4 R36, [R37] ;  /* 0x000000002524783b */ /* 0x000fe80000000200 */
[----:B------:R-:W0:Y:S01]  /*08d0*/  LDSM.16.MT88.4 R44, [R44] ;  /* 0x000000002c2c783b */ /* 0x000e220000004200 */
[----:B------:R-:W-:Y:S01]  /*08e0*/  UIADD3 UR5, UPT, UPT, UR4, 0x60, URZ ;  /* 0x0000006004057890 */ /* 0x000fe2000fffe0ff */
[C---:B------:R-:W-:Y:S02]  /*08f0*/  VIADD R132, R104.reuse, 0x5d00 ;  /* 0x00005d0068847836 */ /* 0x040fe40000000000 */
[C---:B------:R-:W-:Y:S01]  /*0900*/  VIADD R134, R104.reuse, 0x6200 ;  /* 0x0000620068867836 */ /* 0x040fe20000000000 */
[----:B------:R-:W5:Y:S04]  /*0910*/  LDG.E.128.CONSTANT R68, desc[UR6][R144.64+0x1600] ;  /* 0x0016000690447981 */ /* 0x000f68000c1e9d00 */
[----:B------:R-:W5:Y:S04]  /*0920*/  LDG.E.128.CONSTANT R84, desc[UR6][R142.64+0x20000] ;  /* 0x020000068e547981 */ /* 0x000f68000c1e9d00 */
[----:B------:R-:W5:Y:S04]  /*0930*/  LDG.E.128.CONSTANT R88, desc[UR6][R142.64+0x22000] ;  /* 0x022000068e587981 */ /* 0x000f68000c1e9d00 */
[----:B-1----:R-:W5:Y:S04]  /*0940*/  LDG.E.128.CONSTANT R96, desc[UR6][R142.64+0x26000] ;  /* 0x026000068e607981 */ /* 0x002f68000c1e9d00 */
[----:B--2---:R-:W2:Y:S01]  /*0950*/  LDG.E.128.CONSTANT R100, desc[UR6][R142.64+0x28000] ;  /* 0x028000068e647981 */ /* 0x004ea2000c1e9d00 */
[C---:B0-----:R-:W-:Y:S03]  /*0960*/  HMMA.16816.F16 R52, R48.reuse, R52, RZ ;  /* 0x000000343034723c */ /* 0x041fe600000008ff */
[----:B------:R-:W2:Y:S04]  /*0970*/  LDG.E.128.CONSTANT R108, desc[UR6][R142.64+0x2c000] ;  /* 0x02c000068e6c7981 */ /* 0x000ea8000c1e9d00 */
[----:B------:R-:W2:Y:S01]  /*0980*/  LDG.E.128.CONSTANT R112, desc[UR6][R142.64+0x2e000] ;  /* 0x02e000068e707981 */ /* 0x000ea2000c1e9d00 */
[----:B------:R-:W-:Y:S01]  /*0990*/  HMMA.16816.F16 R60, R48, R54, RZ ;  /* 0x00000036303c723c */ /* 0x000fe200000008ff */
[----:B------:R-:W-:Y:S01]  /*09a0*/  VIADD R48, R104, 0x3000 ;  /* 0x0000300068307836 */ /* 0x000fe20000000000 */
[----:B------:R-:W-:-:S03]  /*09b0*/  LEA R54, R118, UR5, 0x1 ;  /* 0x0000000576367c11 */ /* 0x000fc6000f8e08ff */
[----:B------:R-:W-:-:S06]  /*09c0*/  IMAD.U32 R48, R117, 0x2, R48 ;  /* 0x0000000275307824 */ /* 0x000fcc00078e0030 */
[----:B------:R-:W-:Y:S01]  /*09d0*/  LDSM.16.MT88.4 R48, [R48] ;  /* 0x000000003030783b */ /* 0x000fe20000004200 */
[----:B------:R-:W-:Y:S03]  /*09e0*/  HMMA.16816.F16 R56, R40, R56, R52 ;  /* 0x000000382838723c */ /* 0x000fe60000000834 */
[----:B------:R-:W0:Y:S01]  /*09f0*/  LDSM.16.M88.4 R52, [R54] ;  /* 0x000000003634783b */ /* 0x000e220000000200 */
[----:B------:R-:W-:-:S04]  /*0a00*/  UIADD3 UR5, UPT, UPT, UR4, 0x80, URZ ;  /* 0x0000008004057890 */ /* 0x000fc8000fffe0ff */
[----:B------:R-:W-:Y:S01]  /*0a10*/  HMMA.16816.F16 R60, R40, R58, R60 ;  /* 0x0000003a283c723c */ /* 0x000fe2000000083c */
[----:B------:R-:W-:Y:S01]  /*0a20*/  IMAD.U32 R58, R117, 0x2, R140 ;  /* 0x00000002753a7824 */ /* 0x000fe200078e008c */
[----:B------:R-:W-:-:S06]  /*0a30*/  LEA R40, R118, UR5, 0x1 ;  /* 0x0000000576287c11 */ /* 0x000fcc000f8e08ff */
[----:B------:R-:W-:Y:S04]  /*0a40*/  LDSM.16.M88.4 R40, [R40] ;  /* 0x000000002828783b */ /* 0x000fe80000000200 */
[----:B------:R-:W-:Y:S01]  /*0a50*/  HMMA.16816.F16 R44, R36, R44, R56 ;  /* 0x0000002c242c723c */ /* 0x000fe20000000838 */
[----:B------:R-:W1:Y:S01]  /*0a60*/  LDSM.16.MT88.4 R56, [R58] ;  /* 0x000000003a38783b */ /* 0x000e620000004200 */
[----:B------:R-:W-:-:S06]  /*0a70*/  UIADD3 UR5, UPT, UPT, UR4, 0xa0, URZ ;  /* 0x000000a004057890 */ /* 0x000fcc000fffe0ff */
[----:B------:R-:W-:Y:S01]  /*0a80*/  HMMA.16816.F16 R60, R36, R46, R60 ;  /* 0x0000002e243c723c */ /* 0x000fe2000000083c */
[----:B------:R-:W-:Y:S01]  /*0a90*/  LEA R46, R118, UR5, 0x1 ;  /* 0x00000005762e7c11 */ /* 0x000fe2000f8e08ff */
[----:B------:R-:W-:-:S06]  /*0aa0*/  IMAD.U32 R36, R117, 0x2, R138 ;  /* 0x0000000275247824 */ /* 0x000fcc00078e008a */
[----:B------:R-:W-:Y:S04]  /*0ab0*/  LDSM.16.MT88.4 R36, [R36] ;  /* 0x000000002424783b */ /* 0x000fe80000004200 */
[----:B0-----:R-:W-:Y:S01]  /*0ac0*/  HMMA.16816.F16 R48, R52, R48, R44 ;  /* 0x000000303430723c */ /* 0x001fe2000000082c */
[----:B------:R-:W0:Y:S01]  /*0ad0*/  LDSM.16.M88.4 R44, [R46] ;  /* 0x000000002e2c783b */ /* 0x000e220000000200 */
[----:B------:R-:W-:-:S06]  /*0ae0*/  UIADD3 UR5, UPT, UPT, UR4, 0xc0, URZ ;  /* 0x000000c004057890 */ /* 0x000fcc000fffe0ff */
[----:B------:R-:W-:Y:S01]  /*0af0*/  HMMA.16816.F16 R60, R52, R50, R60 ;  /* 0x00000032343c723c */ /* 0x000fe2000000083c */
[----:B------:R-:W-:Y:S01]  /*0b00*/  LEA R52, R118, UR5, 0x1 ;  /* 0x0000000576347c11 */ /* 0x000fe2000f8e08ff */
[----:B------:R-:W-:-:S05]  /*0b10*/  IMAD.U32 R50, R117, 0x2, R136 ;  /* 0x0000000275327824 */ /* 0x000fca00078e0088 */
[----:B------:R-:W-:Y:S05]  /*0b20*/  LDSM.16.M88.4 R52, [R52] ;  /* 0x000000003434783b */ /* 0x000fea0000000200 */
[----:B-1----:R-:W-:Y:S01]  /*0b30*/  HMMA.16816.F16 R56, R40, R56, R48 ;  /* 0x000000382838723c */ /* 0x002fe20000000830 */
[----:B------:R-:W1:Y:S01]  /*0b40*/  LDSM.16.MT88.4 R48, [R50] ;  /* 0x000000003230783b */ /* 0x000e620000004200 */
[----:B------:R-:W-:-:S06]  /*0b50*/  UIADD3 UR5, UPT, UPT, UR4, 0xe0, URZ ;  /* 0x000000e004057890 */ /* 0x000fcc000fffe0ff */
[----:B------:R-:W-:Y:S01]  /*0b60*/  HMMA.16816.F16 R60, R40, R58, R60 ;  /* 0x0000003a283c723c */ /* 0x000fe2000000083c */
[----:B------:R-:W-:Y:S01]  /*0b70*/  LEA R40, R118, UR5, 0x1 ;  /* 0x0000000576287c11 */ /* 0x000fe2000f8e08ff */
[----:B------:R-:W-:-:S05]  /*0b80*/  IMAD.U32 R58, R117, 0x2, R125 ;  /* 0x00000002753a7824 */ /* 0x000fca00078e007d */
[----:B------:R-:W-:Y:S05]  /*0b90*/  LDSM.16.M88.4 R40, [R40] ;  /* 0x000000002828783b */ /* 0x000fea0000000200 */
[----:B0-----:R-:W-:Y:S01]  /*0ba0*/  HMMA.16816.F16 R36, R44, R36, R56 ;  /* 0x000000242c24723c */ /* 0x001fe20000000838 */
[----:B------:R-:W0:Y:S01]  /*0bb0*/  LDSM.16.MT88.4 R56, [R58] ;  /* 0x000000003a38783b */ /* 0x000e220000004200 */
[----:B------:R-:W-:-:S06]  /*0bc0*/  UIADD3 UR5, UPT, UPT, UR4, 0x100, URZ ;  /* 0x0000010004057890 */ /* 0x000fcc000fffe0ff */
[----:B------:R-:W-:Y:S01]  /*0bd0*/  HMMA.16816.F16 R60, R44, R38, R60 ;  /* 0x000000262c3c723c */ /* 0x000fe2000000083c */
[----:B------:R-:W-:Y:S01]  /*0be0*/  LEA R38, R118, UR5, 0x1 ;  /* 0x0000000576267c11 */ /* 0x000fe2000f8e08ff */
[----:B------:R-:W-:-:S06]  /*0bf0*/  IMAD.U32 R44, R117, 0x2, R124 ;  /* 0x00000002752c7824 */ /* 0x000fcc00078e007c */
[----:B------:R-:W-:Y:S04]  /*0c00*/  LDSM.16.MT88.4 R44, [R44] ;  /* 0x000000002c2c783b */ /* 0x000fe80000004200 */
[----:B-1----:R-:W-:Y:S01]  /*0c10*/  HMMA.16816.F16 R48, R52, R48, R36 ;  /* 0x000000303430723c */ /* 0x002fe20000000824 */
[----:B------:R-:W1:Y:S01]  /*0c20*/  LDSM.16.M88.4 R36, [R38] ;  /* 0x000000002624783b */ /* 0x000e620000000200 */
[----:B------:R-:W-:-:S06]  /*0c30*/  UIADD3 UR5, UPT, UPT, UR4, 0x120, URZ ;  /* 0x0000012004057890 */ /* 0x000fcc000fffe0ff */
[----:B------:R-:W-:Y:S01]  /*0c40*/  HMMA.16816.F16 R60, R52, R50, R60 ;  /* 0x00000032343c723c */ /* 0x000fe2000000083c */
[----:B------:R-:W-:Y:S02]  /*0c50*/  LEA R50, R118, UR5, 0x1 ;  /* 0x0000000576327c11 */ /* 0x000fe4000f8e08ff */
[----:B------:R-:W-:-:S06]  /*0c60*/  LEA R52, R117, R126, 0x1 ;  /* 0x0000007e75347211 */ /* 0x000fcc00078e08ff */
[----:B------:R-:W-:Y:S03]  /*0c70*/  LDSM.16.MT88.4 R52, [R52] ;  /* 0x000000003434783b */ /* 0x000fe60000004200 */
        /* <DEDUP_REMOVED lines=19> */
[----:B------:R-:W-:-:S05]  /*0db0*/  IMAD.U32 R54, R117, 0x2, R132 ;  /* 0x0000000275367824 */ /* 0x000fca00078e0084 */
[----:B------:R-:W-:Y:S05]  /*0dc0*/  LDSM.16.M88.4 R48, [R48] ;  /* 0x000000003030783b */ /* 0x000fea0000000200 */
[C---:B-1----:R-:W-:Y:S01]  /*0dd0*/  HMMA.16816.F16 R56, R40.reuse, R56, R52 ;  /* 0x000000382838723c */ /* 0x042fe20000000834 */
[----:B------:R-:W1:Y:S07]  /*0de0*/  LDSM.16.MT88.4 R52, [R54] ;  /* 0x000000003634783b */ /* 0x000e6e0000004200 */
[----:B------:R-:W-:Y:S01]  /*0df0*/  HMMA.16816.F16 R60, R40, R58, R60 ;  /* 0x0000003a283c723c */ /* 0x000fe2000000083c */
[----:B------:R-:W-:Y:S01]  /*0e00*/  UIADD3 UR5, UPT, UPT, UR4, 0x1a0, URZ ;  /* 0x000001a004057890 */ /* 0x000fe2000fffe0ff */
[----:B------:R-:W-:-:S10]  /*0e10*/  IMAD.U32 R58, R117, 0x2, R134 ;  /* 0x00000002753a7824 */ /* 0x000fd400078e0086 */
[C---:B0-----:R-:W-:Y:S01]  /*0e20*/  HMMA.16816.F16 R44, R36.reuse, R44, R56 ;  /* 0x0000002c242c723c */ /* 0x041fe20000000838 */
[----:B------:R-:W-:Y:S01]  /*0e30*/  LEA R40, R118, UR5, 0x1 ;  /* 0x0000000576287c11 */ /* 0x000fe2000f8e08ff */
[----:B------:R-:W-:Y:S06]  /*0e40*/  LDSM.16.MT88.4 R56, [R58] ;  /* 0x000000003a38783b */ /* 0x000fec0000004200 */
[----:B------:R-:W-:Y:S01]  /*0e50*/  HMMA.16816.F16 R36, R36, R46, R60 ;  /* 0x0000002e2424723c */ /* 0x000fe2000000083c */
[----:B------:R-:W0:Y:S01]  /*0e60*/  LDSM.16.M88.4 R40, [R40] ;  /* 0x000000002828783b */ /* 0x000e220000000200 */
[----:B------:R-:W-:Y:S01]  /*0e70*/  UIADD3 UR5, UPT, UPT, UR4, 0x1c0, URZ ;  /* 0x000001c004057890 */ /* 0x000fe2000fffe0ff */
[----:B------:R-:W-:-:S02]  /*0e80*/  @!P0 CS2R R94, SRZ ;  /* 0x00000000005e8805 */ /* 0x000fc4000001ff00 */
[----:B------:R-:W-:Y:S01]  /*0e90*/  @!P0 CS2R R92, SRZ ;  /* 0x00000000005c8805 */ /* 0x000fe2000001ff00 */
[----:B------:R-:W2:Y:S06]  /*0ea0*/  LDG.E.128.CONSTANT R60, desc[UR6][R144.64+0x1a00] ;  /* 0x001a0006903c7981 */ /* 0x000eac000c1e9d00 */
[----:B-1----:R-:W-:Y:S01]  /*0eb0*/  HMMA.16816.F16 R38, R48, R52, R44 ;  /* 0x000000343026723c */ /* 0x002fe2000000082c */
[C---:B------:R-:W-:Y:S01]  /*0ec0*/  IADD3 R44, PT, PT, R104.reuse, 0x6700, RZ ;  /* 0x00006700682c7810 */ /* 0x040fe20007ffe0ff */
[----:B------:R-:W-:-:S04]  /*0ed0*/  VIADD R104, R104, 0x6c00 ;  /* 0x00006c0068687836 */ /* 0x000fc80000000000 */
[C---:B------:R-:W-:Y:S01]  /*0ee0*/  IMAD.U32 R80, R117.reuse, 0x2, R44 ;  /* 0x0000000275507824 */ /* 0x040fe200078e002c */
[C---:B------:R-:W-:Y:S01]  /*0ef0*/  LEA R44, R118.reuse, UR8, 0x1 ;  /* 0x00000008762c7c11 */ /* 0x040fe2000f8e08ff */
[----:B------:R-:W-:Y:S01]  /*0f00*/  HMMA.16816.F16 R36, R48, R54, R36 ;  /* 0x000000363024723c */ /* 0x000fe20000000824 */
[----:B------:R-:W-:Y:S01]  /*0f10*/  IMAD.U32 R52, R117, 0x2, R104 ;  /* 0x0000000275347824 */ /* 0x000fe200078e0068 */
[----:B------:R-:W-:Y:S01]  /*0f20*/  LEA R48, R118, UR5, 0x1 ;  /* 0x0000000576307c11 */ /* 0x000fe2000f8e08ff */
[----:B------:R-:W2:Y:S04]  /*0f30*/  LDG.E.128.CONSTANT R104, desc[UR6][R142.64+0x2a000] ;  /* 0x02a000068e687981 */ /* 0x000ea8000c1e9d00 */
[----:B------:R-:W-:Y:S04]  /*0f40*/  LDSM.16.MT88.4 R80, [R80] ;  /* 0x000000005050783b */ /* 0x000fe80000004200 */
[----:B------:R-:W1:Y:S04]  /*0f50*/  LDSM.16.M88.4 R48, [R48] ;  /* 0x000000003030783b */ /* 0x000e680000000200 */
[----:B------:R-:W-:Y:S04]  /*0f60*/  LDSM.16.MT88.4 R52, [R52] ;  /* 0x000000003434783b */ /* 0x000fe80000004200 */
[----:B------:R-:W1:Y:S01]  /*0f70*/  LDSM.16.M88.4 R44, [R44] ;  /* 0x000000002c2c783b */ /* 0x000e620000000200 */
[----:B------:R-:W-:Y:S01]  /*0f80*/  BAR.SYNC.DEFER_BLOCKING 0x0 ;  /* 0x0000000000007b1d */ /* 0x000fe20000010000 */
[C---:B0-----:R-:W-:Y:S08]  /*0f90*/  HMMA.16816.F16 R38, R40.reuse, R56, R38 ;  /* 0x000000382826723c */ /* 0x041ff00000000826 */
[----:B------:R-:W-:Y:S01]  /*0fa0*/  HMMA.16816.F16 R36, R40, R58, R36 ;  /* 0x0000003a2824723c */ /* 0x000fe20000000824 */
[----:B------:R-:W2:Y:S04]  /*0fb0*/  LDG.E.128.CONSTANT R56, desc[UR6][R144.64+0x200] ;  /* 0x0002000690387981 */ /* 0x000ea8000c1e9d00 */
[----:B------:R-:W2:Y:S04]  /*0fc0*/  LDG.E.128.CONSTANT R40, desc[UR6][R144.64+0xa00] ;  /* 0x000a000690287981 */ /* 0x000ea8000c1e9d00 */
[----:B---3--:R0:W-:Y:S04]  /*0fd0*/  STS.128 [R116], R92 ;  /* 0x0000005c74007388 */ /* 0x0081e80000000c00 */
[----:B0-----:R-:W3:Y:S04]  /*0fe0*/  LDG.E.128.CONSTANT R92, desc[UR6][R142.64+0x24000] ;  /* 0x024000068e5c7981 */ /* 0x001ee8000c1e9d00 */
[----:B----4-:R-:W-:Y:S04]  /*0ff0*/  STS.128 [R116+0x840], R72 ;  /* 0x0008404874007388 */ /* 0x010fe80000000c00 */
[----:B-----5:R-:W-:Y:S04]  /*1000*/  STS.128 [R116+0x1080], R76 ;  /* 0x0010804c74007388 */ /* 0x020fe80000000c00 */
[----:B------:R-:W-:Y:S04]  /*1010*/  STS.128 [R116+0x14a0], R64 ;  /* 0x0014a04074007388 */ /* 0x000fe80000000c00 */
[----:B------:R-:W-:Y:S04]  /*1020*/  STS.128 [R116+0x18c0], R68 ;  /* 0x0018c04474007388 */ /* 0x000fe80000000c00 */
[----:B--2---:R-:W-:Y:S04]  /*1030*/  STS.128 [R116+0x1ce0], R60 ;  /* 0x001ce03c74007388 */ /* 0x004fe80000000c00 */
[----:B------:R-:W-:Y:S04]  /*1040*/  STS.128 [R116+0x420], R56 ;  /* 0x0004203874007388 */ /* 0x000fe80000000c00 */
[----:B------:R-:W-:Y:S04]  /*1050*/  STS.128 [R116+0xc60], R40 ;  /* 0x000c602874007388 */ /* 0x000fe80000000c00 */
[----:B------:R0:W-:Y:S04]  /*1060*/  STS.128 [R119+0x2100], R84 ;  /* 0x0021005477007388 */ /* 0x0001e80000000c00 */
[----:B------:R2:W-:Y:S04]  /*1070*/  STS.128 [R119+0x2600], R88 ;  /* 0x0026005877007388 */ /* 0x0005e80000000c00 */
[----:B------:R-:W-:Y:S04]  /*1080*/  STS.128 [R119+0x3000], R96 ;  /* 0x0030006077007388 */ /* 0x000fe80000000c00 */
[----:B------:R-:W-:Y:S04]  /*1090*/  STS.128 [R119+0x3500], R100 ;  /* 0x0035006477007388 */ /* 0x000fe80000000c00 */
[----:B------:R-:W-:Y:S04]  /*10a0*/  STS.128 [R119+0x3a00], R104 ;  /* 0x003a006877007388 */ /* 0x000fe80000000c00 */
[----:B------:R-:W-:Y:S04]  /*10b0*/  STS.128 [R119+0x3f00], R108 ;  /* 0x003f006c77007388 */ /* 0x000fe80000000c00 */
[----:B---3--:R3:W-:Y:S04]  /*10c0*/  STS.128 [R119+0x2b00], R92 ;  /* 0x002b005c77007388 */ /* 0x0087e80000000c00 */
[----:B------:R4:W-:Y:S04]  /*10d0*/  STS.128 [R119+0x4400], R112 ;  /* 0x0044007077007388 */ /* 0x0009e80000000c00 */
[----:B0-----:R-:W5:Y:S04]  /*10e0*/  LDG.E.128.CONSTANT R84, desc[UR6][R142.64+0x30000] ;  /* 0x030000068e547981 */ /* 0x001f68000c1e9d00 */
[----:B--2---:R-:W2:Y:S04]  /*10f0*/  LDG.E.128.CONSTANT R88, desc[UR6][R142.64+0x32000] ;  /* 0x032000068e587981 */ /* 0x004ea8000c1e9d00 */
[----:B---3--:R-:W3:Y:S04]  /*1100*/  LDG.E.128.CONSTANT R92, desc[UR6][R142.64+0x34000] ;  /* 0x034000068e5c7981 */ /* 0x008ee8000c1e9d00 */
[----:B------:R-:W3:Y:S04]  /*1110*/  LDG.E.128.CONSTANT R96, desc[UR6][R142.64+0x36000] ;  /* 0x036000068e607981 */ /* 0x000ee8000c1e9d00 */
[----:B------:R-:W3:Y:S04]  /*1120*/  LDG.E.128.CONSTANT R100, desc[UR6][R142.64+0x38000] ;  /* 0x038000068e647981 */ /* 0x000ee8000c1e9d00 */
[----:B------:R-:W3:Y:S04]  /*1130*/  LDG.E.128.CONSTANT R104, desc[UR6][R142.64+0x3a000] ;  /* 0x03a000068e687981 */ /* 0x000ee8000c1e9d00 */
[----:B------:R-:W3:Y:S04]  /*1140*/  LDG.E.128.CONSTANT R108, desc[UR6][R142.64+0x3c000] ;  /* 0x03c000068e6c7981 */ /* 0x000ee8000c1e9d00 */
[----:B----4-:R-:W4:Y:S01]  /*1150*/  LDG.E.128.CONSTANT R112, desc[UR6][R142.64+0x3e000] ;  /* 0x03e000068e707981 */ /* 0x010f22000c1e9d00 */
[C---:B-1----:R-:W-:Y:S08]  /*1160*/  HMMA.16816.F16 R38, R48.reuse, R80, R38 ;  /* 0x000000503026723c */ /* 0x042ff00000000826 */
[----:B------:R-:W-:Y:S01]  /*1170*/  HMMA.16816.F16 R82, R48, R82, R36 ;  /* 0x000000523052723c */ /* 0x000fe20000000824 */
[----:B------:R-:W-:-:S11]  /*1180*/  UIADD3 UR5, UPT, UPT, UR4, 0x40, URZ ;  /* 0x0000004004057890 */ /* 0x000fd6000fffe0ff */
[C---:B------:R-:W-:Y:S08]  /*1190*/  HMMA.16816.F16 R52, R44.reuse, R52, R38 ;  /* 0x000000342c34723c */ /* 0x040ff00000000826 */
[----:B------:R-:W-:Y:S01]  /*11a0*/  HMMA.16816.F16 R82, R44, R54, R82 ;  /* 0x000000362c52723c */ /* 0x000fe20000000852 */
[----:B------:R-:W-:Y:S02]  /*11b0*/  UIADD3 UR8, UPT, UPT, UR4, 0xa0, URZ ;  /* 0x000000a004087890 */ /* 0x000fe4000fffe0ff */
[----:B------:R-:W-:-:S02]  /*11c0*/  UIADD3 UR9, UPT, UPT, UR4, 0xc0, URZ ;  /* 0x000000c004097890 */ /* 0x000fc4000fffe0ff */
[----:B------:R-:W-:Y:S02]  /*11d0*/  UIADD3 UR10, UPT, UPT, UR4, 0xe0, URZ ;  /* 0x000000e0040a7890 */ /* 0x000fe4000fffe0ff */
[----:B------:R-:W-:Y:S02]  /*11e0*/  UIADD3 UR11, UPT, UPT, UR4, 0x100, URZ ;  /* 0x00000100040b7890 */ /* 0x000fe4000fffe0ff */
[----:B------:R-:W-:Y:S02]  /*11f0*/  UIADD3 UR12, UPT, UPT, UR4, 0x120, URZ ;  /* 0x00000120040c7890 */ /* 0x000fe4000fffe0ff */
[----:B------:R-:W-:Y:S01]  /*1200*/  UIADD3 UR13, UPT, UPT, UR4, 0x140, URZ ;  /* 0x00000140040d7890 */ /* 0x000fe2000fffe0ff */
[----:B-----5:R-:W-:Y:S04]  /*1210*/  STS.128 [R119+0x4900], R84 ;  /* 0x0049005477007388 */ /* 0x020fe80000000c00 */
[----:B--2---:R-:W-:Y:S04]  /*1220*/  STS.128 [R119+0x4e00], R88 ;  /* 0x004e005877007388 */ /* 0x004fe80000000c00 */
[----:B---3--:R0:W-:Y:S04]  /*1230*/  STS.128 [R119+0x5300], R92 ;  /* 0x0053005c77007388 */ /* 0x0081e80000000c00 */
[----:B------:R1:W-:Y:S04]  /*1240*/  STS.128 [R119+0x5800], R96 ;  /* 0x0058006077007388 */ /* 0x0003e80000000c00 */
[----:B------:R2:W-:Y:S04]  /*1250*/  STS.128 [R119+0x5d00], R100 ;  /* 0x005d006477007388 */ /* 0x0005e80000000c00 */
[----:B------:R3:W-:Y:S04]  /*1260*/  STS.128 [R119+0x6200], R104 ;  /* 0x0062006877007388 */ /* 0x0007e80000000c00 */
[----:B------:R5:W-:Y:S04]  /*1270*/  STS.128 [R119+0x6700], R108 ;  /* 0x0067006c77007388 */ /* 0x000be80000000c00 */
[----:B----4-:R-:W-:Y:S01]  /*1280*/  STS.128 [R119+0x6c00], R112 ;  /* 0x006c007077007388 */ /* 0x010fe20000000c00 */
[----:B------:R-:W-:Y:S01]  /*1290*/  BAR.SYNC.DEFER_BLOCKING 0x0 ;  /* 0x0000000000007b1d */ /* 0x000fe20000010000 */
[----:B------:R-:W-:-:S02]  /*12a0*/  UIADD3 UR14, UPT, UPT, UR4, 0x160, URZ ;  /* 0x00000160040e7890 */ /* 0x000fc4000fffe0ff */
[----:B------:R-:W-:Y:S02]  /*12b0*/  UIADD3 UR15, UPT, UPT, UR4, 0x1c0, URZ ;  /* 0x000001c0040f7890 */ /* 0x000fe4000fffe0ff */
[----:B------:R-:W-:Y:S01]  /*12c0*/  UIADD3 UR16, UPT, UPT, UR4, 0x1e0, URZ ;  /* 0x000001e004107890 */ /* 0x000fe2000fffe0ff */
[----:B0-----:R-:W4:Y:S04]  /*12d0*/  LDG.E.128.CONSTANT R92, desc[UR6][R142.64+0x4c000] ;  /* 0x04c000068e5c7981 */ /* 0x001f28000c1e9d00 */
[----:B-1----:R-:W4:Y:S04]  /*12e0*/  LDG.E.128.CONSTANT R96, desc[UR6][R142.64+0x4e000] ;  /* 0x04e000068e607981 */ /* 0x002f28000c1e9d00 */
[----:B------:R-:W-:Y:S04]  /*12f0*/  LDSM.16.M88.4 R84, [R120] ;  /* 0x000000007854783b */ /* 0x000fe80000000200 */
[----:B------:R-:W0:Y:S04]  /*1300*/  LDSM.16.MT88.4 R88, [R121] ;  /* 0x000000007958783b */ /* 0x000e280000004200 */
[----:B------:R-:W-:Y:S04]  /*1310*/  LDSM.16.M88.4 R36, [R122] ;  /* 0x000000007a24783b */ /* 0x000fe80000000200 */
[----:B------:R-:W1:Y:S01]  /*1320*/  LDSM.16.MT88.4 R48, [R123] ;  /* 0x000000007b30783b */ /* 0x000e620000004200 */
[----:B--2---:R-:W-:-:S05]  /*1330*/  LEA R100, R2, UR4, 0x5 ;  /* 0x0000000402647c11 */ /* 0x004fca000f8e28ff */
[----:B---3--:R-:W-:Y:S01]  /*1340*/  VIADD R106, R100, 0x2b00 ;  /* 0x00002b00646a7836 */ /* 0x008fe20000000000 */
[----:B-----5:R-:W-:-:S03]  /*1350*/  LEA R108, R118, UR5, 0x1 ;  /* 0x00000005766c7c11 */ /* 0x020fc6000f8e08ff */
[C---:B------:R-:W-:Y:S02]  /*1360*/  IMAD.U32 R54, R117.reuse, 0x2, R106 ;  /* 0x0000000275367824 */ /* 0x040fe400078e006a */
[----:B------:R-:W-:Y:S01]  /*1370*/  LDSM.16.M88.4 R44, [R108] ;  /* 0x000000006c2c783b */ /* 0x000fe20000000200 */
[----:B------:R-:W-:Y:S01]  /*1380*/  UIADD3 UR5, UPT, UPT, UR4, 0x60, URZ ;  /* 0x0000006004057890 */ /* 0x000fe2000fffe0ff */
[----:B------:R-:W-:Y:S01]  /*1390*/  VIADD R100, R100, 0x3000 ;  /* 0x0000300064647836 */ /* 0x000fe20000000000 */
[C---:B0-----:R-:W-:Y:S01]  /*13a0*/  HMMA.16816.F16 R88, R84.reuse, R88, R52 ;  /* 0x000000585458723c */ /* 0x041fe20000000834 */
[----:B------:R-:W0:Y:S07]  /*13b0*/  LDSM.16.MT88.4 R52, [R54] ;  /* 0x000000003634783b */ /* 0x000e2e0000004200 */
[----:B------:R-:W-:Y:S01]  /*13c0*/  HMMA.16816.F16 R90, R84, R90, R82 ;  /* 0x0000005a545a723c */ /* 0x000fe20000000852 */
[----:B------:R-:W-:Y:S01]  /*13d0*/  IMAD.U32 R80, R117, 0x2, R100 ;  /* 0x0000000275507824 */ /* 0x000fe200078e0064 */
[----:B------:R-:W-:-:S05]  /*13e0*/  LEA R109, R118, UR5, 0x1 ;  /* 0x00000005766d7c11 */ /* 0x000fca000f8e08ff */
[----:B------:R-:W-:Y:S04]  /*13f0*/  LDSM.16.MT88.4 R80, [R80] ;  /* 0x000000005050783b */ /* 0x000fe80000004200 */
[----:B------:R-:W2:Y:S01]  /*1400*/  LDSM.16.M88.4 R84, [R109] ;  /* 0x000000006d54783b */ /* 0x000ea20000000200 */
[----:B-1----:R-:W-:Y:S01]  /*1410*/  HMMA.16816.F16 R48, R36, R48, R88 ;  /* 0x000000302430723c */ /* 0x002fe20000000858 */
[----:B------:R-:W-:-:S07]  /*1420*/  UIADD3 UR5, UPT, UPT, UR4, 0x80, URZ ;  /* 0x0000008004057890 */ /* 0x000fce000fffe0ff */
[----:B------:R-:W-:Y:S01]  /*1430*/  HMMA.16816.F16 R90, R36, R50, R90 ;  /* 0x00000032245a723c */ /* 0x000fe2000000085a */
[----:B------:R-:W-:Y:S01]  /*1440*/  LEA R36, R118, UR5, 0x1 ;  /* 0x0000000576247c11 */ /* 0x000fe2000f8e08ff */
[----:B------:R-:W-:-:S05]  /*1450*/  IMAD.U32 R50, R117, 0x2, R140 ;  /* 0x0000000275327824 */ /* 0x000fca00078e008c */
[----:B------:R-:W-:Y:S05]  /*1460*/  LDSM.16.M88.4 R36, [R36] ;  /* 0x000000002424783b */ /* 0x000fea0000000200 */
[C---:B0-----:R-:W-:Y:S01]  /*1470*/  HMMA.16816.F16 R52, R44.reuse, R52, R48 ;  /* 0x000000342c34723c */ /* 0x041fe20000000830 */
[----:B------:R-:W0:Y:S07]  /*1480*/  LDSM.16.MT88.4 R48, [R50] ;  /* 0x000000003230783b */ /* 0x000e2e0000004200 */
[----:B------:R-:W-:Y:S01]  /*1490*/  HMMA.16816.F16 R90, R44, R54, R90 ;  /* 0x000000362c5a723c */ /* 0x000fe2000000085a */
[----:B------:R-:W-:-:S02]  /*14a0*/  LEA R54, R118, UR8, 0x1 ;  /* 0x0000000876367c11 */ /* 0x000fc4000f8e08ff */
[----:B------:R-:W-:-:S06]  /*14b0*/  LEA R44, R117, R138, 0x1 ;  /* 0x0000008a752c7211 */ /* 0x000fcc00078e08ff */
[----:B------:R-:W-:Y:S03]  /*14c0*/  LDSM.16.MT88.4 R44, [R44] ;  /* 0x000000002c2c783b */ /* 0x000fe60000004200 */
[C---:B--2---:R-:W-:Y:S01]  /*14d0*/  HMMA.16816.F16 R80, R84.reuse, R80, R52 ;  /* 0x000000505450723c */ /* 0x044fe20000000834 */
[----:B------:R-:W1:Y:S07]  /*14e0*/  LDSM.16.M88.4 R52, [R54] ;  /* 0x000000003634783b */ /* 0x000e6e0000000200 */
[----:B------:R-:W-:Y:S01]  /*14f0*/  HMMA.16816.F16 R90, R84, R82, R90 ;  /* 0x00000052545a723c */ /* 0x000fe2000000085a */
[----:B------:R-:W-:Y:S01]  /*1500*/  LEA R82, R118, UR9, 0x1 ;  /* 0x0000000976527c11 */ /* 0x000fe2000f8e08ff */
[----:B------:R-:W-:-:S06]  /*1510*/  IMAD.U32 R86, R117, 0x2, R136 ;  /* 0x0000000275567824 */ /* 0x000fcc00078e0088 */
[----:B------:R-:W-:Y:S04]  /*1520*/  LDSM.16.MT88.4 R84, [R86] ;  /* 0x000000005654783b */ /* 0x000fe80000004200 */
[C---:B0-----:R-:W-:Y:S01]  /*1530*/  HMMA.16816.F16 R48, R36.reuse, R48, R80 ;  /* 0x000000302430723c */ /* 0x041fe20000000850 */
[----:B------:R-:W0:Y:S07]  /*1540*/  LDSM.16.M88.4 R80, [R82] ;  /* 0x000000005250783b */ /* 0x000e2e0000000200 */
[----:B------:R-:W-:Y:S01]  /*1550*/  HMMA.16816.F16 R90, R36, R50, R90 ;  /* 0x00000032245a723c */ /* 0x000fe2000000085a */
[----:B------:R-:W-:Y:S01]  /*1560*/  LEA R36, R118, UR10, 0x1 ;  /* 0x0000000a76247c11 */ /* 0x000fe2000f8e08ff */
[----:B------:R-:W-:-:S05]  /*1570*/  IMAD.U32 R50, R117, 0x2, R125 ;  /* 0x0000000275327824 */ /* 0x000fca00078e007d */
[----:B------:R-:W-:Y:S05]  /*1580*/  LDSM.16.M88.4 R36, [R36] ;  /* 0x000000002424783b */ /* 0x000fea0000000200 */
[C---:B-1----:R-:W-:Y:S01]  /*1590*/  HMMA.16816.F16 R44, R52.reuse, R44, R48 ;  /* 0x0000002c342c723c */ /* 0x042fe20000000830 */
[----:B------:R-:W1:Y:S07]  /*15a0*/  LDSM.16.MT88.4 R48, [R50] ;  /* 0x000000003230783b */ /* 0x000e6e0000004200 */
[----:B------:R-:W-:Y:S01]  /*15b0*/  HMMA.16816.F16 R46, R52, R46, R90 ;  /* 0x0000002e342e723c */ /* 0x000fe2000000085a */
[C---:B------:R-:W-:Y:S01]  /*15c0*/  IMAD.U32 R104, R117.reuse, 0x2, R124 ;  /* 0x0000000275687824 */ /* 0x040fe200078e007c */
[C---:B------:R-:W-:Y:S01]  /*15d0*/  LEA R107, R118.reuse, UR12, 0x1 ;  /* 0x0000000c766b7c11 */ /* 0x040fe2000f8e08ff */
[C---:B------:R-:W-:Y:S01]  /*15e0*/  IMAD.U32 R103, R117.reuse, 0x2, R126 ;  /* 0x0000000275677824 */ /* 0x040fe200078e007e */
[----:B------:R-:W-:Y:S01]  /*15f0*/  LEA R105, R118, UR13, 0x1 ;  /* 0x0000000d76697c11 */ /* 0x000fe2000f8e08ff */
[C---:B------:R-:W-:Y:S01]  /*1600*/  IMAD.U32 R102, R117.reuse, 0x2, R128 ;  /* 0x0000000275667824 */ /* 0x040fe200078e0080 */
[----:B------:R-:W-:Y:S01]  /*1610*/  LDSM.16.MT88.4 R52, [R104] ;  /* 0x000000006834783b */ /* 0x000fe20000004200 */
[----:B------:R-:W-:-:S02]  /*1620*/  IMAD.U32 R101, R117, 0x2, R130 ;  /* 0x0000000275657824 */ /* 0x000fc400078e0082 */
[C---:B------:R-:W-:Y:S02]  /*1630*/  IMAD.U32 R114, R117.reuse, 0x2, R132 ;  /* 0x0000000275727824 */ /* 0x040fe400078e0084 */
[----:B------:R-:W-:Y:S01]  /*1640*/  IMAD.U32 R113, R117, 0x2, R134 ;  /* 0x0000000275717824 */ /* 0x000fe200078e0086 */
[----:B------:R-:W-:Y:S01]  /*1650*/  LEA R112, R2, UR4, 0x5 ;  /* 0x0000000402707c11 */ /* 0x000fe2000f8e28ff */
[C---:B0-----:R-:W-:Y:S01]  /*1660*/  HMMA.16816.F16 R84, R80.reuse, R84, R44 ;  /* 0x000000545054723c */ /* 0x041fe2000000082c */
[C---:B------:R-:W-:Y:S01]  /*1670*/  LEA R44, R118.reuse, UR11, 0x1 ;  /* 0x0000000b762c7c11 */ /* 0x040fe2000f8e08ff */
[----:B------:R-:W2:Y:S06]  /*1680*/  LDG.E.128.CONSTANT R88, desc[UR6][R142.64+0x4a000] ;  /* 0x04a000068e587981 */ /* 0x000eac000c1e9d00 */
[----:B------:R-:W-:Y:S01]  /*1690*/  HMMA.16816.F16 R86, R80, R86, R46 ;  /* 0x000000565056723c */ /* 0x000fe2000000082e */
[----:B------:R-:W0:Y:S11]  /*16a0*/  LDSM.16.M88.4 R44, [R44] ;  /* 0x000000002c2c783b */ /* 0x000e360000000200 */
[C---:B-1----:R-:W-:Y:S08]  /*16b0*/  HMMA.16816.F16 R84, R36.reuse, R48, R84 ;  /* 0x000000302454723c */ /* 0x042ff00000000854 */
[----:B------:R-:W-:Y:S01]  /*16c0*/  HMMA.16816.F16 R86, R36, R50, R86 ;  /* 0x000000322456723c */ /* 0x000fe20000000856 */
[----:B------:R-:W-:Y:S04]  /*16d0*/  LDSM.16.M88.4 R48, [R107] ;  /* 0x000000006b30783b */ /* 0x000fe80000000200 */
[----:B------:R-:W1:Y:S07]  /*16e0*/  LDSM.16.MT88.4 R36, [R103] ;  /* 0x000000006724783b */ /* 0x000e6e0000004200 */
[C---:B0-----:R-:W-:Y:S08]  /*16f0*/  HMMA.16816.F16 R84, R44.reuse, R52, R84 ;  /* 0x000000342c54723c */ /* 0x041ff00000000854 */
[----:B------:R-:W-:Y:S01]  /*1700*/  HMMA.16816.F16 R86, R44, R54, R86 ;  /* 0x000000362c56723c */ /* 0x000fe20000000856 */
[----:B------:R-:W-:Y:S04]  /*1710*/  LDSM.16.M88.4 R44, [R105] ;  /* 0x00000000692c783b */ /* 0x000fe80000000200 */
[----:B------:R-:W0:Y:S01]  /*1720*/  LDSM.16.MT88.4 R52, [R102] ;  /* 0x000000006634783b */ /* 0x000e220000004200 */
[----:B------:R-:W-:-:S06]  /*1730*/  LEA R80, R118, UR14, 0x1 ;  /* 0x0000000e76507c11 */ /* 0x000fcc000f8e08ff */
[C---:B-1----:R-:W-:Y:S08]  /*1740*/  HMMA.16816.F16 R84, R48.reuse, R36, R84 ;  /* 0x000000243054723c */ /* 0x042ff00000000854 */
[----:B------:R-:W-:Y:S01]  /*1750*/  HMMA.16816.F16 R86, R48, R38, R86 ;  /* 0x000000263056723c */ /* 0x000fe20000000856 */
[----:B------:R1:W-:Y:S04]  /*1760*/  LDSM.16.M88.4 R48, [R80] ;  /* 0x000000005030783b */ /* 0x0003e80000000200 */
[----:B------:R-:W3:Y:S01]  /*1770*/  LDSM.16.MT88.4 R36, [R101] ;  /* 0x000000006524783b */ /* 0x000ee20000004200 */
[----:B------:R-:W-:Y:S01]  /*1780*/  UIADD3 UR14, UPT, UPT, UR4, 0x180, URZ ;  /* 0x00000180040e7890 */ /* 0x000fe2000fffe0ff */
[----:B------:R-:W-:-:S02]  /*1790*/  IADD3 R110, PT, PT, R112, 0x6700, RZ ;  /* 0x00006700706e7810 */ /* 0x000fc40007ffe0ff */
[C---:B------:R-:W-:Y:S01]  /*17a0*/  LEA R115, R118.reuse, UR15, 0x1 ;  /* 0x0000000f76737c11 */ /* 0x040fe2000f8e08ff */
[----:B-1----:R-:W5:Y:S02]  /*17b0*/  LDG.E.128.CONSTANT R80, desc[UR6][R142.64+0x44000] ;  /* 0x044000068e507981 */ /* 0x002f64000c1e9d00 */
[C---:B0-----:R-:W-:Y:S08]  /*17c0*/  HMMA.16816.F16 R84, R44.reuse, R52, R84 ;  /* 0x000000342c54723c */ /* 0x041ff00000000854 */
[----:B------:R-:W-:Y:S01]  /*17d0*/  HMMA.16816.F16 R86, R44, R54, R86 ;  /* 0x000000362c56723c */ /* 0x000fe20000000856 */
[----:B------:R-:W-:Y:S01]  /*17e0*/  LEA R44, R118, UR14, 0x1 ;  /* 0x0000000e762c7c11 */ /* 0x000fe2000f8e08ff */
[----:B------:R-:W-:Y:S05]  /*17f0*/  LDSM.16.MT88.4 R52, [R114] ;  /* 0x000000007234783b */ /* 0x000fea0000004200 */
[----:B------:R-:W0:Y:S01]  /*1800*/  LDSM.16.M88.4 R44, [R44] ;  /* 0x000000002c2c783b */ /* 0x000e220000000200 */
[----:B------:R-:W-:-:S06]  /*1810*/  UIADD3 UR14, UPT, UPT, UR4, 0x1a0, URZ ;  /* 0x000001a0040e7890 */ /* 0x000fcc000fffe0ff */
[----:B------:R-:W-:Y:S01]  /*1820*/  LEA R127, R118, UR14, 0x1 ;  /* 0x0000000e767f7c11 */ /* 0x000fe2000f8e08ff */
[C---:B---3--:R-:W-:Y:S08]  /*1830*/  HMMA.16816.F16 R84, R48.reuse, R36, R84 ;  /* 0x000000243054723c */ /* 0x048ff00000000854 */
[----:B------:R-:W-:Y:S01]  /*1840*/  HMMA.16816.F16 R86, R48, R38, R86 ;  /* 0x000000263056723c */ /* 0x000fe20000000856 */
[----:B------:R-:W-:Y:S04]  /*1850*/  LDSM.16.M88.4 R48, [R127] ;  /* 0x000000007f30783b */ /* 0x000fe80000000200 */
[----:B------:R-:W1:Y:S01]  /*1860*/  LDSM.16.MT88.4 R36, [R113] ;  /* 0x000000007124783b */ /* 0x000e620000004200 */
[----:B------:R-:W-:-:S06]  /*1870*/  IMAD.U32 R111, R117, 0x2, R110 ;  /* 0x00000002756f7824 */ /* 0x000fcc00078e006e */
[C---:B0-----:R-:W-:Y:S08]  /*1880*/  HMMA.16816.F16 R52, R44.reuse, R52, R84 ;  /* 0x000000342c34723c */ /* 0x041ff00000000854 */
[----:B------:R-:W-:Y:S01]  /*1890*/  HMMA.16816.F16 R86, R44, R54, R86 ;  /* 0x000000362c56723c */ /* 0x000fe20000000856 */
[----:B------:R-:W-:Y:S11]  /*18a0*/  LDSM.16.M88.4 R44, [R115] ;  /* 0x00000000732c783b */ /* 0x000ff60000000200 */
[C---:B-1----:R-:W-:Y:S01]  /*18b0*/  HMMA.16816.F16 R36, R48.reuse, R36, R52 ;  /* 0x000000243024723c */ /* 0x042fe20000000834 */
[----:B------:R-:W0:Y:S07]  /*18c0*/  LDSM.16.MT88.4 R52, [R111] ;  /* 0x000000006f34783b */ /* 0x000e2e0000004200 */
[----:B------:R-:W-:Y:S01]  /*18d0*/  HMMA.16816.F16 R38, R48, R38, R86 ;  /* 0x000000263026723c */ /* 0x000fe20000000856 */
[----:B------:R-:W-:Y:S01]  /*18e0*/  VIADD R112, R112, 0x6c00 ;  /* 0x00006c0070707836 */ /* 0x000fe20000000000 */
[----:B------:R-:W-:Y:S01]  /*18f0*/  LEA R131, R118, UR16, 0x1 ;  /* 0x0000001076837c11 */ /* 0x000fe2000f8e08ff */
[----:B------:R-:W3:Y:S02]  /*1900*/  LDG.E.128.CONSTANT R48, desc[UR6][R144.64+0x1c00] ;  /* 0x001c000690307981 */ /* 0x000ee4000c1e9d00 */
[----:B------:R-:W-:-:S02]  /*1910*/  IMAD.U32 R129, R117, 0x2, R112 ;  /* 0x0000000275817824 */ /* 0x000fc400078e0070 */
[----:B------:R-:W4:Y:S05]  /*1920*/  LDG.E.128.CONSTANT R84, desc[UR6][R142.64+0x46000] ;  /* 0x046000068e547981 */ /* 0x000f2a000c1e9d00 */
[C---:B0-----:R-:W-:Y:S08]  /*1930*/  HMMA.16816.F16 R52, R44.reuse, R52, R36 ;  /* 0x000000342c34723c */ /* 0x041ff00000000824 */
[----:B------:R-:W-:Y:S01]  /*1940*/  HMMA.16816.F16 R54, R44, R54, R38 ;  /* 0x000000362c36723c */ /* 0x000fe20000000826 */
[----:B------:R-:W-:Y:S04]  /*1950*/  LDSM.16.M88.4 R44, [R131] ;  /* 0x00000000832c783b */ /* 0x000fe80000000200 */
[----:B------:R-:W0:Y:S01]  /*1960*/  LDSM.16.MT88.4 R36, [R129] ;  /* 0x000000008124783b */ /* 0x000e220000004200 */
[----:B------:R-:W-:Y:S06]  /*1970*/  BAR.SYNC.DEFER_BLOCKING 0x0 ;  /* 0x0000000000007b1d */ /* 0x000fec0000010000 */
[----:B------:R1:W-:Y:S01]  /*1980*/  STS.128 [R116], R28 ;  /* 0x0000001c74007388 */ /* 0x0003e20000000c00 */
[C---:B0-----:R-:W-:Y:S03]  /*1990*/  HMMA.16816.F16 R36, R44.reuse, R36, R52 ;  /* 0x000000242c24723c */ /* 0x041fe60000000834 */
[----:B-1----:R-:W2:Y:S05]  /*19a0*/  LDG.E.128.CONSTANT R28, desc[UR6][R142.64+0x48000] ;  /* 0x048000068e1c7981 */ /* 0x002eaa000c1e9d00 */
[----:B------:R-:W-:Y:S01]  /*19b0*/  HMMA.16816.F16 R38, R44, R38, R54 ;  /* 0x000000262c26723c */ /* 0x000fe20000000836 */
[----:B------:R-:W2:Y:S04]  /*19c0*/  LDG.E.128.CONSTANT R44, desc[UR6][R142.64+0x40000] ;  /* 0x040000068e2c7981 */ /* 0x000ea8000c1e9d00 */
[----:B------:R-:W2:Y:S04]  /*19d0*/  LDG.E.128.CONSTANT R52, desc[UR6][R142.64+0x42000] ;  /* 0x042000068e347981 */ /* 0x000ea8000c1e9d00 */
[----:B------:R-:W-:Y:S04]  /*19e0*/  STS.128 [R116+0x420], R20 ;  /* 0x0004201474007388 */ /* 0x000fe80000000c00 */
[----:B------:R-:W-:Y:S04]  /*19f0*/  STS.128 [R116+0x840], R8 ;  /* 0x0008400874007388 */ /* 0x000fe80000000c00 */
[----:B------:R-:W-:Y:S04]  /*1a00*/  STS.128 [R116+0xc60], R24 ;  /* 0x000c601874007388 */ /* 0x000fe80000000c00 */
[----:B------:R-:W-:Y:S04]  /*1a10*/  STS.128 [R116+0x1080], R32 ;  /* 0x0010802074007388 */ /* 0x000fe80000000c00 */
[----:B------:R-:W-:Y:S04]  /*1a20*/  STS.128 [R116+0x14a0], R12 ;  /* 0x0014a00c74007388 */ /* 0x000fe80000000c00 */
[----:B------:R-:W-:Y:S04]  /*1a30*/  STS.128 [R116+0x18c0], R16 ;  /* 0x0018c01074007388 */ /* 0x000fe80000000c00 */
[----:B---3--:R-:W-:Y:S04]  /*1a40*/  STS.128 [R116+0x1ce0], R48 ;  /* 0x001ce03074007388 */ /* 0x008fe80000000c00 */
[----:B-----5:R0:W-:Y:S04]  /*1a50*/  STS.128 [R119+0x2b00], R80 ;  /* 0x002b005077007388 */ /* 0x0201e80000000c00 */
[----:B----4-:R1:W-:Y:S04]  /*1a60*/  STS.128 [R119+0x3000], R84 ;  /* 0x0030005477007388 */ /* 0x0103e80000000c00 */
[----:B--2---:R2:W-:Y:S04]  /*1a70*/  STS.128 [R119+0x3a00], R88 ;  /* 0x003a005877007388 */ /* 0x0045e80000000c00 */
[----:B------:R3:W-:Y:S04]  /*1a80*/  STS.128 [R119+0x3f00], R92 ;  /* 0x003f005c77007388 */ /* 0x0007e80000000c00 */
[----:B------:R4:W-:Y:S04]  /*1a90*/  STS.128 [R119+0x4400], R96 ;  /* 0x0044006077007388 */ /* 0x0009e80000000c00 */
[----:B0-----:R-:W5:Y:S04]  /*1aa0*/  LDG.E.128.CONSTANT R80, desc[UR6][R142.64+0x54000] ;  /* 0x054000068e507981 */ /* 0x001f68000c1e9d00 */
[----:B-1----:R-:W5:Y:S04]  /*1ab0*/  LDG.E.128.CONSTANT R84, desc[UR6][R142.64+0x56000] ;  /* 0x056000068e547981 */ /* 0x002f68000c1e9d00 */
[----:B--2---:R-:W2:Y:S04]  /*1ac0*/  LDG.E.128.CONSTANT R88, desc[UR6][R142.64+0x5a000] ;  /* 0x05a000068e587981 */ /* 0x004ea8000c1e9d00 */
[----:B---3--:R-:W3:Y:S04]  /*1ad0*/  LDG.E.128.CONSTANT R92, desc[UR6][R142.64+0x5c000] ;  /* 0x05c000068e5c7981 */ /* 0x008ee8000c1e9d00 */
[----:B----4-:R-:W4:Y:S04]  /*1ae0*/  LDG.E.128.CONSTANT R96, desc[UR6][R142.64+0x5e000] ;  /* 0x05e000068e607981 */ /* 0x010f28000c1e9d00 */
[----:B------:R0:W-:Y:S04]  /*1af0*/  STS.128 [R119+0x3500], R28 ;  /* 0x0035001c77007388 */ /* 0x0001e80000000c00 */
[----:B------:R1:W-:Y:S04]  /*1b00*/  STS.128 [R119+0x2100], R44 ;  /* 0x0021002c77007388 */ /* 0x0003e80000000c00 */
[----:B------:R1:W-:Y:S04]  /*1b10*/  STS.128 [R119+0x2600], R52 ;  /* 0x0026003477007388 */ /* 0x0003e80000000c00 */
[----:B0-----:R-:W4:Y:S04]  /*1b20*/  LDG.E.128.CONSTANT R28, desc[UR6][R142.64+0x58000] ;  /* 0x058000068e1c7981 */ /* 0x001f28000c1e9d00 */
[----:B-1----:R-:W4:Y:S04]  /*1b30*/  LDG.E.128.CONSTANT R44, desc[UR6][R142.64+0x50000] ;  /* 0x050000068e2c7981 */ /* 0x002f28000c1e9d00 */
[----:B------:R-:W4:Y:S01]  /*1b40*/  LDG.E.128.CONSTANT R52, desc[UR6][R142.64+0x52000] ;  /* 0x052000068e347981 */ /* 0x000f22000c1e9d00 */
[----:B------:R-:W-:-:S03]  /*1b50*/  IMAD.U32 R106, R117, 0x2, R106 ;  /* 0x00000002756a7824 */ /* 0x000fc600078e006a */
[----:B-----5:R-:W-:Y:S04]  /*1b60*/  STS.128 [R119+0x5300], R80 ;  /* 0x0053005077007388 */ /* 0x020fe80000000c00 */
[----:B------:R0:W-:Y:S04]  /*1b70*/  STS.128 [R119+0x5800], R84 ;  /* 0x0058005477007388 */ /* 0x0001e80000000c00 */
[----:B--2---:R1:W-:Y:S04]  /*1b80*/  STS.128 [R119+0x6200], R88 ;  /* 0x0062005877007388 */ /* 0x0043e80000000c00 */
[----:B---3--:R-:W-:Y:S04]  /*1b90*/  STS.128 [R119+0x6700], R92 ;  /* 0x0067005c77007388 */ /* 0x008fe80000000c00 */
[----:B----4-:R2:W-:Y:S04]  /*1ba0*/  STS.128 [R119+0x6c00], R96 ;  /* 0x006c006077007388 */ /* 0x0105e80000000c00 */
[----:B------:R-:W-:Y:S04]  /*1bb0*/  STS.128 [R119+0x5d00], R28 ;  /* 0x005d001c77007388 */ /* 0x000fe80000000c00 */
[----:B------:R-:W-:Y:S04]  /*1bc0*/  STS.128 [R119+0x4900], R44 ;  /* 0x0049002c77007388 */ /* 0x000fe80000000c00 */
[----:B------:R-:W-:Y:S01]  /*1bd0*/  STS.128 [R119+0x4e00], R52 ;  /* 0x004e003477007388 */ /* 0x000fe20000000c00 */
[----:B------:R-:W-:Y:S01]  /*1be0*/  BAR.SYNC.DEFER_BLOCKING 0x0 ;  /* 0x0000000000007b1d */ /* 0x000fe20000010000 */
[----:B0-----:R-:W-:-:S02]  /*1bf0*/  LEA R84, R118, UR10, 0x1 ;  /* 0x0000000a76547c11 */ /* 0x001fc4000f8e08ff */
[C---:B------:R-:W-:Y:S02]  /*1c00*/  LEA R85, R117.reuse, R125, 0x1 ;  /* 0x0000007d75557211 */ /* 0x040fe400078e08ff */
[----:B-1----:R-:W-:Y:S01]  /*1c10*/  LEA R88, R118, UR11, 0x1 ;  /* 0x0000000b76587c11 */ /* 0x002fe2000f8e08ff */
[----:B--2---:R-:W2:Y:S04]  /*1c20*/  LDG.E.128.CONSTANT R96, desc[UR6][R142.64+0x64000] ;  /* 0x064000068e607981 */ /* 0x004ea8000c1e9d00 */
[----:B------:R-:W-:Y:S04]  /*1c30*/  LDSM.16.M88.4 R44, [R120] ;  /* 0x00000000782c783b */ /* 0x000fe80000000200 */
[----:B------:R-:W0:Y:S04]  /*1c40*/  LDSM.16.MT88.4 R52, [R121] ;  /* 0x000000007934783b */ /* 0x000e280000004200 */
[----:B------:R-:W-:Y:S01]  /*1c50*/  LDSM.16.MT88.4 R28, [R106] ;  /* 0x000000006a1c783b */ /* 0x000fe20000004200 */
[C---:B0-----:R-:W-:Y:S08]  /*1c60*/  HMMA.16816.F16 R52, R44.reuse, R52, R36 ;  /* 0x000000342c34723c */ /* 0x041ff00000000824 */
[----:B------:R-:W-:Y:S01]  /*1c70*/  HMMA.16816.F16 R80, R44, R54, R38 ;  /* 0x000000362c50723c */ /* 0x000fe20000000826 */
[----:B------:R-:W-:Y:S04]  /*1c80*/  LDSM.16.M88.4 R36, [R122] ;  /* 0x000000007a24783b */ /* 0x000fe80000000200 */
[----:B------:R-:W0:Y:S07]  /*1c90*/  LDSM.16.MT88.4 R44, [R123] ;  /* 0x000000007b2c783b */ /* 0x000e2e0000004200 */
[C---:B0-----:R-:W-:Y:S01]  /*1ca0*/  HMMA.16816.F16 R44, R36.reuse, R44, R52 ;  /* 0x0000002c242c723c */ /* 0x041fe20000000834 */
[----:B------:R-:W0:Y:S07]  /*1cb0*/  LDSM.16.M88.4 R52, [R108] ;  /* 0x000000006c34783b */ /* 0x000e2e0000000200 */
[----:B------:R-:W-:Y:S01]  /*1cc0*/  HMMA.16816.F16 R46, R36, R46, R80 ;  /* 0x0000002e242e723c */ /* 0x000fe20000000850 */
[----:B------:R-:W-:-:S06]  /*1cd0*/  IMAD.U32 R36, R117, 0x2, R100 ;  /* 0x0000000275247824 */ /* 0x000fcc00078e0064 */
[----:B------:R-:W-:Y:S05]  /*1ce0*/  LDSM.16.MT88.4 R36, [R36] ;  /* 0x000000002424783b */ /* 0x000fea0000004200 */
[C---:B0-----:R-:W-:Y:S08]  /*1cf0*/  HMMA.16816.F16 R80, R52.reuse, R28, R44 ;  /* 0x0000001c3450723c */ /* 0x041ff0000000082c */
[----:B------:R-:W-:Y:S01]  /*1d00*/  HMMA.16816.F16 R82, R52, R30, R46 ;  /* 0x0000001e3452723c */ /* 0x000fe2000000082e */
[----:B------:R-:W0:Y:S01]  /*1d10*/  LDSM.16.M88.4 R44, [R109] ;  /* 0x000000006d2c783b */ /* 0x000e220000000200 */
[----:B------:R-:W-:Y:S01]  /*1d20*/  IMAD.U32 R52, R117, 0x2, R140 ;  /* 0x0000000275347824 */ /* 0x000fe200078e008c */
[----:B------:R-:W-:-:S05]  /*1d30*/  LEA R28, R118, UR5, 0x1 ;  /* 0x00000005761c7c11 */ /* 0x000fca000f8e08ff */
[----:B------:R-:W-:Y:S04]  /*1d40*/  LDSM.16.MT88.4 R52, [R52] ;  /* 0x000000003434783b */ /* 0x000fe80000004200 */
[----:B------:R-:W1:Y:S01]  /*1d50*/  LDSM.16.M88.4 R28, [R28] ;  /* 0x000000001c1c783b */ /* 0x000e620000000200 */
[----:B0-----:R-:W-:Y:S01]  /*1d60*/  HMMA.16816.F16 R80, R44, R36, R80 ;  /* 0x000000242c50723c */ /* 0x001fe20000000850 */
[----:B------:R-:W-:-:S07]  /*1d70*/  LEA R37, R118, UR8, 0x1 ;  /* 0x0000000876257c11 */ /* 0x000fce000f8e08ff */
[----:B------:R-:W-:Y:S01]  /*1d80*/  HMMA.16816.F16 R82, R44, R38, R82 ;  /* 0x000000262c52723c */ /* 0x000fe20000000852 */
[C---:B------:R-:W-:Y:S01]  /*1d90*/  IMAD.U32 R44, R117.reuse, 0x2, R138 ;  /* 0x00000002752c7824 */ /* 0x040fe200078e008a */
[----:B------:R-:W-:Y:S05]  /*1da0*/  LDSM.16.M88.4 R36, [R37] ;  /* 0x000000002524783b */ /* 0x000fea0000000200 */
[----:B------:R-:W0:Y:S05]  /*1db0*/  LDSM.16.MT88.4 R44, [R44] ;  /* 0x000000002c2c783b */ /* 0x000e2a0000004200 */
[----:B-1----:R-:W-:Y:S01]  /*1dc0*/  HMMA.16816.F16 R80, R28, R52, R80 ;  /* 0x000000341c50723c */ /* 0x002fe20000000850 */
[----:B------:R-:W-:-:S07]  /*1dd0*/  IMAD.U32 R53, R117, 0x2, R136 ;  /* 0x0000000275357824 */ /* 0x000fce00078e0088 */
[----:B------:R-:W-:Y:S01]  /*1de0*/  HMMA.16816.F16 R82, R28, R54, R82 ;  /* 0x000000361c52723c */ /* 0x000fe20000000852 */
[----:B------:R-:W-:Y:S01]  /*1df0*/  LEA R29, R118, UR9, 0x1 ;  /* 0x00000009761d7c11 */ /* 0x000fe2000f8e08ff */
[----:B------:R-:W-:Y:S05]  /*1e00*/  LDSM.16.MT88.4 R52, [R53] ;  /* 0x000000003534783b */ /* 0x000fea0000004200 */
[----:B------:R-:W1:Y:S05]  /*1e10*/  LDSM.16.M88.4 R28, [R29] ;  /* 0x000000001d1c783b */ /* 0x000e6a0000000200 */
[C---:B0-----:R-:W-:Y:S08]  /*1e20*/  HMMA.16816.F16 R80, R36.reuse, R44, R80 ;  /* 0x0000002c2450723c */ /* 0x041ff00000000850 */
[----:B------:R-:W-:Y:S01]  /*1e30*/  HMMA.16816.F16 R82, R36, R46, R82 ;  /* 0x0000002e2452723c */ /* 0x000fe20000000852 */
[----:B------:R-:W-:Y:S04]  /*1e40*/  LDSM.16.M88.4 R36, [R84] ;  /* 0x000000005424783b */ /* 0x000fe80000000200 */
[----:B------:R-:W0:Y:S04]  /*1e50*/  LDSM.16.MT88.4 R44, [R85] ;  /* 0x00000000552c783b */ /* 0x000e280000004200 */
[----:B------:R-:W-:Y:S03]  /*1e60*/  LDSM.16.MT88.4 R84, [R102] ;  /* 0x000000006654783b */ /* 0x000fe60000004200 */
[C---:B-1----:R-:W-:Y:S08]  /*1e70*/  HMMA.16816.F16 R80, R28.reuse, R52, R80 ;  /* 0x000000341c50723c */ /* 0x042ff00000000850 */
[----:B------:R-:W-:Y:S01]  /*1e80*/  HMMA.16816.F16 R82, R28, R54, R82 ;  /* 0x000000361c52723c */ /* 0x000fe20000000852 */
[----:B------:R-:W-:Y:S04]  /*1e90*/  LDSM.16.M88.4 R28, [R88] ;  /* 0x00000000581c783b */ /* 0x000fe80000000200 */
[----:B------:R-:W1:Y:S07]  /*1ea0*/  LDSM.16.MT88.4 R52, [R104] ;  /* 0x000000006834783b */ /* 0x000e6e0000004200 */
[C---:B0-----:R-:W-:Y:S08]  /*1eb0*/  HMMA.16816.F16 R80, R36.reuse, R44, R80 ;  /* 0x0000002c2450723c */ /* 0x041ff00000000850 */
[----:B------:R-:W-:Y:S01]  /*1ec0*/  HMMA.16816.F16 R82, R36, R46, R82 ;  /* 0x0000002e2452723c */ /* 0x000fe20000000852 */
[----:B------:R-:W-:Y:S04]  /*1ed0*/  LDSM.16.M88.4 R36, [R107] ;  /* 0x000000006b24783b */ /* 0x000fe80000000200 */
[----:B------:R-:W0:Y:S07]  /*1ee0*/  LDSM.16.MT88.4 R44, [R103] ;  /* 0x00000000672c783b */ /* 0x000e2e0000004200 */
[C---:B-1----:R-:W-:Y:S08]  /*1ef0*/  HMMA.16816.F16 R52, R28.reuse, R52, R80 ;  /* 0x000000341c34723c */ /* 0x042ff00000000850 */
[----:B------:R-:W-:Y:S01]  /*1f00*/  HMMA.16816.F16 R54, R28, R54, R82 ;  /* 0x000000361c36723c */ /* 0x000fe20000000852 */
[----:B------:R1:W3:Y:S01]  /*1f10*/  LDSM.16.M88.4 R28, [R105] ;  /* 0x00000000691c783b */ /* 0x0002e20000000200 */
[----:B------:R-:W-:-:S02]  /*1f20*/  UIADD3 UR5, UPT, UPT, UR4, 0x160, URZ ;  /* 0x0000016004057890 */ /* 0x000fc4000fffe0ff */
[----:B------:R-:W-:Y:S01]  /*1f30*/  UIADD3 UR8, UPT, UPT, UR4, 0x180, URZ ;  /* 0x0000018004087890 */ /* 0x000fe2000fffe0ff */
[----:B------:R-:W-:Y:S03]  /*1f40*/  LDSM.16.MT88.4 R80, [R114] ;  /* 0x000000007250783b */ /* 0x000fe60000004200 */
[C---:B------:R-:W-:Y:S01]  /*1f50*/  LEA R92, R118.reuse, UR5, 0x1 ;  /* 0x00000005765c7c11 */ /* 0x040fe2000f8e08ff */
[----:B-1----:R-:W4:Y:S03]  /*1f60*/  LDG.E.128.CONSTANT R104, desc[UR6][R142.64+0x60000] ;  /* 0x060000068e687981 */ /* 0x002f26000c1e9d00 */
[C---:B0-----:R-:W-:Y:S08]  /*1f70*/  HMMA.16816.F16 R52, R36.reuse, R44, R52 ;  /* 0x0000002c2434723c */ /* 0x041ff00000000834 */
[----:B------:R-:W-:Y:S01]  /*1f80*/  HMMA.16816.F16 R88, R36, R46, R54 ;  /* 0x0000002e2458723c */ /* 0x000fe20000000836 */
[----:B------:R-:W-:Y:S04]  /*1f90*/  LDSM.16.M88.4 R36, [R92] ;  /* 0x000000005c24783b */ /* 0x000fe80000000200 */
[----:B------:R0:W1:Y:S01]  /*1fa0*/  LDSM.16.MT88.4 R44, [R101] ;  /* 0x00000000652c783b */ /* 0x0000620000004200 */
[----:B------:R-:W-:-:S06]  /*1fb0*/  LEA R54, R118, UR8, 0x1 ;  /* 0x0000000876367c11 */ /* 0x000fcc000f8e08ff */
[C---:B---3--:R-:W-:Y:S01]  /*1fc0*/  HMMA.16816.F16 R84, R28.reuse, R84, R52 ;  /* 0x000000541c54723c */ /* 0x048fe20000000834 */
[----:B------:R-:W3:Y:S04]  /*1fd0*/  LDSM.16.M88.4 R52, [R54] ;  /* 0x000000003634783b */ /* 0x000ee80000000200 */
[----:B0-----:R-:W5:Y:S03]  /*1fe0*/  LDG.E.128.CONSTANT R100, desc[UR6][R142.64+0x62000] ;  /* 0x062000068e647981 */ /* 0x001f66000c1e9d00 */
[----:B------:R-:W-:Y:S01]  /*1ff0*/  HMMA.16816.F16 R86, R28, R86, R88 ;  /* 0x000000561c56723c */ /* 0x000fe20000000858 */
[----:B------:R-:W-:Y:S04]  /*2000*/  LDSM.16.M88.4 R88, [R127] ;  /* 0x000000007f58783b */ /* 0x000fe80000000200 */
[----:B------:R-:W0:Y:S07]  /*2010*/  LDSM.16.MT88.4 R28, [R113] ;  /* 0x00000000711c783b */ /* 0x000e2e0000004200 */
[C---:B-1----:R-:W-:Y:S08]  /*2020*/  HMMA.16816.F16 R84, R36.reuse, R44, R84 ;  /* 0x0000002c2454723c */ /* 0x042ff00000000854 */
[----:B------:R-:W-:Y:S01]  /*2030*/  HMMA.16816.F16 R46, R36, R46, R86 ;  /* 0x0000002e242e723c */ /* 0x000fe20000000856 */
[----:B------:R-:W-:-:S02]  /*2040*/  IMAD.SHL.U32 R36, R5, 0x10, RZ ;  /* 0x0000001005247824 */ /* 0x000fc400078e00ff */
[----:B------:R-:W-:-:S03]  /*2050*/  IMAD.SHL.U32 R38, R6, 0x4, RZ ;  /* 0x0000000406267824 */ /* 0x000fc600078e00ff */
[----:B------:R-:W-:Y:S02]  /*2060*/  LOP3.LUT R37, R36, 0xfffe0, RZ, 0xc0, !PT ;  /* 0x000fffe024257812 */ /* 0x000fe400078ec0ff */
[----:B------:R-:W-:-:S04]  /*2070*/  LOP3.LUT R38, R38, 0x7ffffff0, RZ, 0xc0, !PT ;  /* 0x7ffffff026267812 */ /* 0x000fc800078ec0ff */
[----:B---3--:R-:W-:Y:S01]  /*2080*/  HMMA.16816.F16 R84, R52, R80, R84 ;  /* 0x000000503454723c */ /* 0x008fe20000000854 */
[----:B------:R-:W-:-:S04]  /*2090*/  IADD3 R37, PT, PT, R37, R38, R2 ;  /* 0x0000002625257210 */ /* 0x000fc80007ffe002 */
[----:B------:R-:W-:Y:S02]  /*20a0*/  ISETP.GT.U32.AND P0, PT, R37, 0x30, PT ;  /* 0x000000302500780c */ /* 0x000fe40003f04070 */
[----:B------:R-:W-:Y:S01]  /*20b0*/  LDSM.16.M88.4 R36, [R115] ;  /* 0x000000007324783b */ /* 0x000fe20000000200 */
[----:B------:R-:W-:Y:S03]  /*20c0*/  HMMA.16816.F16 R92, R52, R82, R46 ;  /* 0x00000052345c723c */ /* 0x000fe6000000082e */
[----:B------:R-:W1:Y:S04]  /*20d0*/  LDSM.16.MT88.4 R80, [R111] ;  /* 0x000000006f50783b */ /* 0x000e680000004200 */
[----:B------:R-:W-:Y:S04]  /*20e0*/  LDSM.16.M88.4 R52, [R131] ;  /* 0x000000008334783b */ /* 0x000fe80000000200 */
[----:B------:R-:W3:Y:S01]  /*20f0*/  LDSM.16.MT88.4 R44, [R129] ;  /* 0x00000000812c783b */ /* 0x000ee20000004200 */
[C---:B0-----:R-:W-:Y:S03]  /*2100*/  HMMA.16816.F16 R28, R88.reuse, R28, R84 ;  /* 0x0000001c581c723c */ /* 0x041fe60000000854 */
[----:B------:R-:W2:Y:S01]  /*2110*/  @!P0 LDG.E.128.CONSTANT R84, desc[UR6][R144.64+0x1e00] ;  /* 0x001e000690548981 */ /* 0x000ea2000c1e9d00 */
[----:B------:R-:W-:Y:S04]  /*2120*/  BAR.SYNC.DEFER_BLOCKING 0x0 ;  /* 0x0000000000007b1d */ /* 0x000fe80000010000 */
[----:B------:R-:W-:Y:S02]  /*2130*/  HMMA.16816.F16 R30, R88, R30, R92 ;  /* 0x0000001e581e723c */ /* 0x000fe4000000085c */
[----:B------:R-:W3:Y:S04]  /*2140*/  LDG.E.128.CONSTANT R92, desc[UR6][R142.64+0x66000] ;  /* 0x066000068e5c7981 */ /* 0x000ee8000c1e9d00 */
[----:B------:R-:W4:Y:S04]  /*2150*/  LDG.E.128.CONSTANT R88, desc[UR6][R142.64+0x68000] ;  /* 0x068000068e587981 */ /* 0x000f28000c1e9d00 */
[----:B------:R0:W-:Y:S04]  /*2160*/  STS.128 [R116], R56 ;  /* 0x0000003874007388 */ /* 0x0001e80000000c00 */
[----:B------:R-:W-:Y:S04]  /*2170*/  STS.128 [R116+0x420], R72 ;  /* 0x0004204874007388 */ /* 0x000fe80000000c00 */
[----:B------:R1:W-:Y:S04]  /*2180*/  STS.128 [R116+0x840], R40 ;  /* 0x0008402874007388 */ /* 0x0003e80000000c00 */
[----:B------:R-:W-:Y:S04]  /*2190*/  STS.128 [R116+0xc60], R76 ;  /* 0x000c604c74007388 */ /* 0x000fe80000000c00 */
[----:B------:R1:W-:Y:S04]  /*21a0*/  STS.128 [R116+0x1080], R64 ;  /* 0x0010804074007388 */ /* 0x0003e80000000c00 */
[----:B------:R1:W-:Y:S04]  /*21b0*/  STS.128 [R116+0x14a0], R68 ;  /* 0x0014a04474007388 */ /* 0x0003e80000000c00 */
[----:B------:R1:W-:Y:S04]  /*21c0*/  STS.128 [R116+0x18c0], R60 ;  /* 0x0018c03c74007388 */ /* 0x0003e80000000c00 */
[----:B0-----:R-:W4:Y:S04]  /*21d0*/  LDG.E.128.CONSTANT R56, desc[UR6][R142.64+0x6a000] ;  /* 0x06a000068e387981 */ /* 0x001f28000c1e9d00 */
[----:B-1----:R-:W4:Y:S04]  /*21e0*/  LDG.E.128.CONSTANT R40, desc[UR6][R142.64+0x6c000] ;  /* 0x06c000068e287981 */ /* 0x002f28000c1e9d00 */
[----:B------:R-:W4:Y:S04]  /*21f0*/  LDG.E.128.CONSTANT R64, desc[UR6][R142.64+0x6e000] ;  /* 0x06e000068e407981 */ /* 0x000f28000c1e9d00 */
[----:B------:R-:W4:Y:S04]  /*2200*/  LDG.E.128.CONSTANT R68, desc[UR6][R142.64+0x70000] ;  /* 0x070000068e447981 */ /* 0x000f28000c1e9d00 */
[----:B------:R-:W4:Y:S04]  /*2210*/  LDG.E.128.CONSTANT R72, desc[UR6][R142.64+0x72000] ;  /* 0x072000068e487981 */ /* 0x000f28000c1e9d00 */
[----:B------:R-:W4:Y:S04]  /*2220*/  LDG.E.128.CONSTANT R60, desc[UR6][R142.64+0x74000] ;  /* 0x074000068e3c7981 */ /* 0x000f28000c1e9d00 */
[----:B------:R-:W4:Y:S01]  /*2230*/  LDG.E.128.CONSTANT R76, desc[UR6][R142.64+0x76000] ;  /* 0x076000068e4c7981 */ /* 0x000f22000c1e9d00 */
[----:B------:R-:W-:-:S02]  /*2240*/  @P0 CS2R R86, SRZ ;  /* 0x0000000000560805 */ /* 0x000fc4000001ff00 */
[----:B------:R-:W-:-:S05]  /*2250*/  @P0 CS2R R84, SRZ ;  /* 0x0000000000540805 */ /* 0x000fca000001ff00 */
[----:B--2---:R0:W-:Y:S04]  /*2260*/  STS.128 [R116+0x1ce0], R84 ;  /* 0x001ce05474007388 */ /* 0x0041e80000000c00 */
[----:B-----5:R1:W-:Y:S04]  /*2270*/  STS.128 [R119+0x2600], R100 ;  /* 0x0026006477007388 */ /* 0x0203e80000000c00 */
[----:B------:R2:W-:Y:S04]  /*2280*/  STS.128 [R119+0x2b00], R96 ;  /* 0x002b006077007388 */ /* 0x0005e80000000c00 */
[----:B---3--:R3:W-:Y:S04]  /*2290*/  STS.128 [R119+0x3000], R92 ;  /* 0x0030005c77007388 */ /* 0x0087e80000000c00 */
[----:B0-----:R-:W5:Y:S04]  /*22a0*/  LDG.E.128.CONSTANT R84, desc[UR6][R142.64+0x78000] ;  /* 0x078000068e547981 */ /* 0x001f68000c1e9d00 */
[----:B-1----:R-:W5:Y:S04]  /*22b0*/  LDG.E.128.CONSTANT R100, desc[UR6][R142.64+0x7a000] ;  /* 0x07a000068e647981 */ /* 0x002f68000c1e9d00 */
[----:B--2---:R-:W2:Y:S04]  /*22c0*/  LDG.E.128.CONSTANT R96, desc[UR6][R142.64+0x7c000] ;  /* 0x07c000068e607981 */ /* 0x004ea8000c1e9d00 */
[----:B---3--:R-:W3:Y:S04]  /*22d0*/  LDG.E.128.CONSTANT R92, desc[UR6][R142.64+0x7e000] ;  /* 0x07e000068e5c7981 */ /* 0x008ee8000c1e9d00 */
[----:B----4-:R-:W-:Y:S04]  /*22e0*/  STS.128 [R119+0x2100], R104 ;  /* 0x0021006877007388 */ /* 0x010fe80000000c00 */
[----:B------:R-:W-:Y:S01]  /*22f0*/  STS.128 [R119+0x3500], R88 ;  /* 0x0035005877007388 */ /* 0x000fe20000000c00 */
[----:B------:R-:W-:-:S03]  /*2300*/  LOP3.LUT R5, R5, 0xfffe, RZ, 0xc0, !PT ;  /* 0x0000fffe05057812 */ /* 0x000fc600078ec0ff */
[----:B------:R-:W-:Y:S04]  /*2310*/  STS.128 [R119+0x3a00], R56 ;  /* 0x003a003877007388 */ /* 0x000fe80000000c00 */
[----:B------:R-:W-:Y:S04]  /*2320*/  STS.128 [R119+0x3f00], R40 ;  /* 0x003f002877007388 */ /* 0x000fe80000000c00 */
[----:B------:R-:W-:Y:S04]  /*2330*/  STS.128 [R119+0x4400], R64 ;  /* 0x0044004077007388 */ /* 0x000fe80000000c00 */
[----:B------:R-:W-:Y:S04]  /*2340*/  STS.128 [R119+0x4900], R68 ;  /* 0x0049004477007388 */ /* 0x000fe80000000c00 */
[----:B------:R-:W-:Y:S04]  /*2350*/  STS.128 [R119+0x4e00], R72 ;  /* 0x004e004877007388 */ /* 0x000fe80000000c00 */
[----:B------:R0:W-:Y:S04]  /*2360*/  STS.128 [R119+0x5300], R60 ;  /* 0x0053003c77007388 */ /* 0x0001e80000000c00 */
[----:B------:R1:W-:Y:S01]  /*2370*/  STS.128 [R119+0x5800], R76 ;  /* 0x0058004c77007388 */ /* 0x0003e20000000c00 */
[----:B------:R-:W-:-:S04]  /*2380*/  LEA.HI R5, R6, R5, RZ, 0x1e ;  /* 0x0000000506057211 */ /* 0x000fc800078ff0ff */
[----:B------:R-:W-:Y:S01]  /*2390*/  ISETP.GT.U32.AND P0, PT, R5, 0x2, PT ;  /* 0x000000020500780c */ /* 0x000fe20003f04070 */
[C---:B------:R-:W-:Y:S08]  /*23a0*/  HMMA.16816.F16 R28, R36.reuse, R80, R28 ;  /* 0x00000050241c723c */ /* 0x040ff0000000081c */
[----:B------:R-:W-:Y:S01]  /*23b0*/  HMMA.16816.F16 R82, R36, R82, R30 ;  /* 0x000000522452723c */ /* 0x000fe2000000081e */
[----:B0-----:R-:W4:Y:S04]  /*23c0*/  LDG.E.128.CONSTANT R60, desc[UR6][R142.64+0x9e000] ;  /* 0x09e000068e3c7981 */ /* 0x001f28000c1e9d00 */
[----:B------:R-:W4:Y:S01]  /*23d0*/  @!P0 LDG.E.128.CONSTANT R36, desc[UR6][R144.64+0x2000] ;  /* 0x0020000690248981 */ /* 0x000f22000c1e9d00 */
[----:B------:R-:W-:Y:S01]  /*23e0*/  LEA R70, R2, UR4, 0x5 ;  /* 0x0000000402467c11 */ /* 0x000fe2000f8e28ff */
[----:B------:R-:W-:Y:S01]  /*23f0*/  UIADD3 UR9, UPT, UPT, UR4, 0x80, URZ ;  /* 0x0000008004097890 */ /* 0x000fe2000fffe0ff */
[----:B------:R-:W-:-:S02]  /*2400*/  IMAD.U32 R125, R117, 0x2, R125 ;  /* 0x00000002757d7824 */ /* 0x000fc400078e007d */
[C---:B------:R-:W-:Y:S02]  /*2410*/  IMAD.U32 R124, R117.reuse, 0x2, R124 ;  /* 0x00000002757c7824 */ /* 0x040fe400078e007c */
[C---:B------:R-:W-:Y:S01]  /*2420*/  IMAD.U32 R126, R117.reuse, 0x2, R126 ;  /* 0x00000002757e7824 */ /* 0x040fe200078e007e */
[C---:B------:R-:W-:Y:S01]  /*2430*/  HMMA.16816.F16 R44, R52.reuse, R44, R28 ;  /* 0x0000002c342c723c */ /* 0x040fe2000000081c */
[----:B------:R-:W-:Y:S01]  /*2440*/  LEA R5, R2, UR4, 0x5 ;  /* 0x0000000402057c11 */ /* 0x000fe2000f8e28ff */
[C---:B------:R-:W-:Y:S02]  /*2450*/  IMAD.U32 R128, R117.reuse, 0x2, R128 ;  /* 0x0000000275807824 */ /* 0x040fe400078e0080 */
[C---:B------:R-:W-:Y:S01]  /*2460*/  IMAD.U32 R130, R117.reuse, 0x2, R130 ;  /* 0x0000000275827824 */ /* 0x040fe200078e0082 */
[C---:B------:R-:W-:Y:S01]  /*2470*/  LEA R132, R117.reuse, R132, 0x1 ;  /* 0x0000008475847211 */ /* 0x040fe200078e08ff */
[----:B------:R-:W-:Y:S01]  /*2480*/  IMAD.U32 R134, R117, 0x2, R134 ;  /* 0x0000000275867824 */ /* 0x000fe200078e0086 */
[----:B------:R-:W4:Y:S01]  /*2490*/  LDG.E.128.CONSTANT R72, desc[UR6][R142.64+0x96000] ;  /* 0x096000068e487981 */ /* 0x000f22000c1e9d00 */
[----:B------:R-:W-:Y:S01]  /*24a0*/  HMMA.16816.F16 R68, R52, R46, R82 ;  /* 0x0000002e3444723c */ /* 0x000fe20000000852 */
[----:B------:R-:W-:-:S02]  /*24b0*/  VIADD R6, R5, 0x2b00 ;  /* 0x00002b0005067836 */ /* 0x000fc40000000000 */
[----:B------:R-:W-:Y:S01]  /*24c0*/  VIADD R88, R5, 0x3000 ;  /* 0x0000300005587836 */ /* 0x000fe20000000000 */
[----:B------:R-:W-:Y:S01]  /*24d0*/  LEA R90, R118, UR9, 0x1 ;  /* 0x00000009765a7c11 */ /* 0x000fe2000f8e08ff */
[C---:B------:R-:W-:Y:S01]  /*24e0*/  IMAD.U32 R6, R117.reuse, 0x2, R6 ;  /* 0x0000000275067824 */ /* 0x040fe200078e0006 */
[----:B-1----:R-:W4:Y:S01]  /*24f0*/  LDG.E.128.CONSTANT R76, desc[UR6][R142.64+0x98000] ;  /* 0x098000068e4c7981 */ /* 0x002f22000c1e9d00 */
[C---:B------:R-:W-:Y:S01]  /*2500*/  IMAD.U32 R88, R117.reuse, 0x2, R88 ;  /* 0x0000000275587824 */ /* 0x040fe200078e0058 */
[----:B------:R-:W-:Y:S01]  /*2510*/  UIADD3 UR9, UPT, UPT, UR4, 0xa0, URZ ;  /* 0x000000a004097890 */ /* 0x000fe2000fffe0ff */
[C---:B------:R-:W-:Y:S01]  /*2520*/  IMAD.U32 R110, R117.reuse, 0x2, R110 ;  /* 0x00000002756e7824 */ /* 0x040fe200078e006e */
[----:B------:R-:W4:Y:S04]  /*2530*/  LDG.E.128.CONSTANT R80, desc[UR6][R142.64+0x9a000] ;  /* 0x09a000068e507981 */ /* 0x000f28000c1e9d00 */
[----:B-----5:R0:W-:Y:S04]  /*2540*/  STS.128 [R119+0x5d00], R84 ;  /* 0x005d005477007388 */ /* 0x0201e80000000c00 */
[----:B------:R-:W-:Y:S04]  /*2550*/  STS.128 [R119+0x6200], R100 ;  /* 0x0062006477007388 */ /* 0x000fe80000000c00 */
[----:B--2---:R-:W-:Y:S04]  /*2560*/  STS.128 [R119+0x6700], R96 ;  /* 0x0067006077007388 */ /* 0x004fe80000000c00 */
[----:B---3--:R-:W-:Y:S01]  /*2570*/  STS.128 [R119+0x6c00], R92 ;  /* 0x006c005c77007388 */ /* 0x008fe20000000c00 */
[----:B------:R-:W-:Y:S01]  /*2580*/  BAR.SYNC.DEFER_BLOCKING 0x0 ;  /* 0x0000000000007b1d */ /* 0x000fe20000010000 */
[----:B------:R-:W-:-:S05]  /*2590*/  IMAD.U32 R112, R117, 0x2, R112 ;  /* 0x0000000275707824 */ /* 0x000fca00078e0070 */
[----:B0-----:R-:W2:Y:S04]  /*25a0*/  LDG.E.128.CONSTANT R84, desc[UR6][R142.64+0x9c000] ;  /* 0x09c000068e547981 */ /* 0x001ea8000c1e9d00 */
[----:B------:R-:W-:Y:S04]  /*25b0*/  LDSM.16.M88.4 R56, [R120] ;  /* 0x000000007838783b */ /* 0x000fe80000000200 */
[----:B------:R-:W0:Y:S04]  /*25c0*/  LDSM.16.MT88.4 R40, [R121] ;  /* 0x000000007928783b */ /* 0x000e280000004200 */
[----:B------:R-:W-:Y:S04]  /*25d0*/  LDSM.16.M88.4 R28, [R122] ;  /* 0x000000007a1c783b */ /* 0x000fe80000000200 */
[----:B------:R-:W1:Y:S04]  /*25e0*/  LDSM.16.MT88.4 R64, [R123] ;  /* 0x000000007b40783b */ /* 0x000e680000004200 */
[----:B------:R-:W-:Y:S01]  /*25f0*/  LDSM.16.MT88.4 R52, [R6] ;  /* 0x000000000634783b */ /* 0x000fe20000004200 */
[C---:B0-----:R-:W-:Y:S03]  /*2600*/  HMMA.16816.F16 R40, R56.reuse, R40, R44 ;  /* 0x000000283828723c */ /* 0x041fe6000000082c */
[----:B------:R-:W0:Y:S05]  /*2610*/  LDSM.16.M88.4 R44, [R108] ;  /* 0x000000006c2c783b */ /* 0x000e2a0000000200 */
[----:B------:R-:W-:Y:S01]  /*2620*/  HMMA.16816.F16 R68, R56, R42, R68 ;  /* 0x0000002a3844723c */ /* 0x000fe20000000844 */
[----:B------:R-:W-:Y:S11]  /*2630*/  LDSM.16.M88.4 R56, [R109] ;  /* 0x000000006d38783b */ /* 0x000ff60000000200 */
[C---:B-1----:R-:W-:Y:S01]  /*2640*/  HMMA.16816.F16 R64, R28.reuse, R64, R40 ;  /* 0x000000401c40723c */ /* 0x042fe20000000828 */
[----:B------:R-:W1:Y:S07]  /*2650*/  LDSM.16.MT88.4 R40, [R88] ;  /* 0x000000005828783b */ /* 0x000e6e0000004200 */
[----:B------:R-:W-:Y:S01]  /*2660*/  HMMA.16816.F16 R68, R28, R66, R68 ;  /* 0x000000421c44723c */ /* 0x000fe20000000844 */
[----:B------:R-:W-:-:S04]  /*2670*/  VIADD R28, R70, 0x3500 ;  /* 0x00003500461c7836 */ /* 0x000fc80000000000 */
[----:B------:R-:W-:Y:S02]  /*2680*/  IMAD.U32 R89, R117, 0x2, R28 ;  /* 0x0000000275597824 */ /* 0x000fe400078e001c */
[----:B------:R-:W-:Y:S05]  /*2690*/  LDSM.16.M88.4 R28, [R90] ;  /* 0x000000005a1c783b */ /* 0x000fea0000000200 */
[C---:B0-----:R-:W-:Y:S01]  /*26a0*/  HMMA.16816.F16 R52, R44.reuse, R52, R64 ;  /* 0x000000342c34723c */ /* 0x041fe20000000840 */
[----:B------:R-:W0:Y:S07]  /*26b0*/  LDSM.16.MT88.4 R64, [R89] ;  /* 0x000000005940783b */ /* 0x000e2e0000004200 */
[----:B------:R-:W-:Y:S01]  /*26c0*/  HMMA.16816.F16 R68, R44, R54, R68 ;  /* 0x000000362c44723c */ /* 0x000fe20000000844 */
[----:B------:R-:W-:-:S02]  /*26d0*/  IADD3 R44, PT, PT, R70, 0x3a00, RZ ;  /* 0x00003a00462c7810 */ /* 0x000fc40007ffe0ff */
[----:B------:R-:W-:-:S03]  /*26e0*/  LEA R92, R118, UR9, 0x1 ;  /* 0x00000009765c7c11 */ /* 0x000fc6000f8e08ff */
[----:B------:R-:W-:Y:S02]  /*26f0*/  IMAD.U32 R91, R117, 0x2, R44 ;  /* 0x00000002755b7824 */ /* 0x000fe400078e002c */
[----:B------:R-:W-:Y:S04]  /*2700*/  LDSM.16.M88.4 R44, [R92] ;  /* 0x000000005c2c783b */ /* 0x000fe80000000200 */
[----:B-1----:R-:W-:Y:S01]  /*2710*/  HMMA.16816.F16 R40, R56, R40, R52 ;  /* 0x000000283828723c */ /* 0x002fe20000000834 */
[----:B------:R-:W1:Y:S01]  /*2720*/  LDSM.16.MT88.4 R52, [R91] ;  /* 0x000000005b34783b */ /* 0x000e620000004200 */
[----:B------:R-:W-:-:S06]  /*2730*/  UIADD3 UR9, UPT, UPT, UR4, 0xc0, URZ ;  /* 0x000000c004097890 */ /* 0x000fcc000fffe0ff */
[----:B------:R-:W-:Y:S01]  /*2740*/  HMMA.16816.F16 R68, R56, R42, R68 ;  /* 0x0000002a3844723c */ /* 0x000fe20000000844 */
[----:B------:R-:W-:Y:S01]  /*2750*/  VIADD R70, R70, 0x3f00 ;  /* 0x00003f0046467836 */ /* 0x000fe20000000000 */
[----:B------:R-:W-:-:S03]  /*2760*/  LEA R94, R118, UR9, 0x1 ;  /* 0x00000009765e7c11 */ /* 0x000fc6000f8e08ff */
[----:B------:R-:W-:-:S05]  /*2770*/  IMAD.U32 R93, R117, 0x2, R70 ;  /* 0x00000002755d7824 */ /* 0x000fca00078e0046 */
[----:B------:R-:W-:Y:S02]  /*2780*/  LDSM.16.MT88.4 R56, [R93] ;  /* 0x000000005d38783b */ /* 0x000fe40000004200 */
[C---:B0-----:R-:W-:Y:S02]  /*2790*/  HMMA.16816.F16 R64, R28.reuse, R64, R40 ;  /* 0x000000401c40723c */ /* 0x041fe40000000828 */
[----:B------:R-:W0:Y:S06]  /*27a0*/  LDSM.16.M88.4 R40, [R94] ;  /* 0x000000005e28783b */ /* 0x000e2c0000000200 */
[----:B------:R-:W-:Y:S01]  /*27b0*/  HMMA.16816.F16 R68, R28, R66, R68 ;  /* 0x000000421c44723c */ /* 0x000fe20000000844 */
[----:B------:R-:W-:-:S06]  /*27c0*/  UIADD3 UR9, UPT, UPT, UR4, 0xe0, URZ ;  /* 0x000000e004097890 */ /* 0x000fcc000fffe0ff */
[----:B------:R-:W-:-:S05]  /*27d0*/  LEA R95, R118, UR9, 0x1 ;  /* 0x00000009765f7c11 */ /* 0x000fca000f8e08ff */
[C---:B-1----:R-:W-:Y:S01]  /*27e0*/  HMMA.16816.F16 R52, R44.reuse, R52, R64 ;  /* 0x000000342c34723c */ /* 0x042fe20000000840 */
[----:B------:R-:W-:Y:S04]  /*27f0*/  LDSM.16.M88.4 R28, [R95] ;  /* 0x000000005f1c783b */ /* 0x000fe80000000200 */
[----:B------:R-:W1:Y:S03]  /*2800*/  LDSM.16.MT88.4 R64, [R125] ;  /* 0x000000007d40783b */ /* 0x000e660000004200 */
[----:B------:R-:W-:Y:S01]  /*2810*/  HMMA.16816.F16 R68, R44, R54, R68 ;  /* 0x000000362c44723c */ /* 0x000fe20000000844 */
[----:B------:R-:W-:-:S06]  /*2820*/  UIADD3 UR9, UPT, UPT, UR4, 0x100, URZ ;  /* 0x0000010004097890 */ /* 0x000fcc000fffe0ff */
[----:B------:R-:W-:-:S05]  /*2830*/  LEA R96, R118, UR9, 0x1 ;  /* 0x0000000976607c11 */ /* 0x000fca000f8e08ff */
[----:B------:R-:W-:Y:S01]  /*2840*/  LDSM.16.M88.4 R44, [R96] ;  /* 0x00000000602c783b */ /* 0x000fe20000000200 */
[C---:B0-----:R-:W-:Y:S03]  /*2850*/  HMMA.16816.F16 R56, R40.reuse, R56, R52 ;  /* 0x000000382838723c */ /* 0x041fe60000000834 */
[----:B------:R-:W0:Y:S05]  /*2860*/  LDSM.16.MT88.4 R52, [R124] ;  /* 0x000000007c34783b */ /* 0x000e2a0000004200 */
[----:B------:R-:W-:Y:S01]  /*2870*/  HMMA.16816.F16 R68, R40, R58, R68 ;  /* 0x0000003a2844723c */ /* 0x000fe20000000844 */
[----:B------:R-:W-:-:S05]  /*2880*/  LEA R97, R118, UR12, 0x1 ;  /* 0x0000000c76617c11 */ /* 0x000fca000f8e08ff */
[----:B------:R-:W-:Y:S06]  /*2890*/  LDSM.16.M88.4 R40, [R97] ;  /* 0x000000006128783b */ /* 0x000fec0000000200 */
[C---:B-1----:R-:W-:Y:S01]  /*28a0*/  HMMA.16816.F16 R64, R28.reuse, R64, R56 ;  /* 0x000000401c40723c */ /* 0x042fe20000000838 */
[----:B------:R-:W1:Y:S07]  /*28b0*/  LDSM.16.MT88.4 R56, [R126] ;  /* 0x000000007e38783b */ /* 0x000e6e0000004200 */
[----:B------:R-:W-:Y:S01]  /*28c0*/  HMMA.16816.F16 R68, R28, R66, R68 ;  /* 0x000000421c44723c */ /* 0x000fe20000000844 */
[----:B------:R-:W-:-:S05]  /*28d0*/  LEA R98, R118, UR13, 0x1 ;  /* 0x0000000d76627c11 */ /* 0x000fca000f8e08ff */
[----:B------:R-:W-:Y:S06]  /*28e0*/  LDSM.16.M88.4 R28, [R98] ;  /* 0x00000000621c783b */ /* 0x000fec0000000200 */
[C---:B0-----:R-:W-:Y:S01]  /*28f0*/  HMMA.16816.F16 R52, R44.reuse, R52, R64 ;  /* 0x000000342c34723c */ /* 0x041fe20000000840 */
[----:B------:R-:W0:Y:S07]  /*2900*/  LDSM.16.MT88.4 R64, [R128] ;  /* 0x000000008040783b */ /* 0x000e2e0000004200 */
        /* <DEDUP_REMOVED lines=16> */
[----:B------:R-:W-:-:S02]  /*2a10*/  LEA R102, R118, UR15, 0x1 ;  /* 0x0000000f76667c11 */ /* 0x000fc4000f8e08ff */
[----:B------:R-:W-:-:S03]  /*2a20*/  LEA R118, R118, UR16, 0x1 ;  /* 0x0000001076767c11 */ /* 0x000fc6000f8e08ff */
[----:B------:R-:W-:Y:S06]  /*2a30*/  LDSM.16.M88.4 R44, [R102] ;  /* 0x00000000662c783b */ /* 0x000fec0000000200 */
[C---:B0-----:R-:W-:Y:S08]  /*2a40*/  HMMA.16816.F16 R68, R40.reuse, R56, R52 ;  /* 0x000000382844723c */ /* 0x041ff00000000834 */
[----:B------:R-:W-:Y:S01]  /*2a50*/  HMMA.16816.F16 R70, R40, R58, R54 ;  /* 0x0000003a2846723c */ /* 0x000fe20000000836 */
[----:B------:R-:W0:Y:S04]  /*2a60*/  LDSM.16.MT88.4 R56, [R110] ;  /* 0x000000006e38783b */ /* 0x000e280000004200 */
[----:B------:R-:W-:Y:S04]  /*2a70*/  LDSM.16.M88.4 R40, [R118] ;  /* 0x000000007628783b */ /* 0x000fe80000000200 */
[----:B------:R-:W3:Y:S01]  /*2a80*/  LDSM.16.MT88.4 R52, [R112] ;  /* 0x000000007034783b */ /* 0x000ee20000004200 */
[----:B------:R-:W-:Y:S01]  /*2a90*/  BAR.SYNC.DEFER_BLOCKING 0x0 ;  /* 0x0000000000007b1d */ /* 0x000fe20000010000 */
[----:B------:R-:W-:-:S02]  /*2aa0*/  @P0 CS2R R38, SRZ ;  /* 0x0000000000260805 */ /* 0x000fc4000001ff00 */
[----:B------:R-:W-:Y:S01]  /*2ab0*/  @P0 CS2R R36, SRZ ;  /* 0x0000000000240805 */ /* 0x000fe2000001ff00 */
[C---:B-1----:R-:W-:Y:S08]  /*2ac0*/  HMMA.16816.F16 R64, R28.reuse, R64, R68 ;  /* 0x000000401c40723c */ /* 0x042ff00000000844 */
[----:B------:R-:W-:Y:S01]  /*2ad0*/  HMMA.16816.F16 R66, R28, R66, R70 ;  /* 0x000000421c42723c */ /* 0x000fe20000000846 */
[----:B------:R-:W5:Y:S04]  /*2ae0*/  LDG.E.128.CONSTANT R28, desc[UR6][R142.64+0x86000] ;  /* 0x086000068e1c7981 */ /* 0x000f68000c1e9d00 */
[----:B------:R-:W5:Y:S04]  /*2af0*/  LDG.E.128.CONSTANT R68, desc[UR6][R142.64+0x94000] ;  /* 0x094000068e447981 */ /* 0x000f68000c1e9d00 */
[----:B------:R-:W-:Y:S04]  /*2b00*/  STS.128 [R116], R20 ;  /* 0x0000001474007388 */ /* 0x000fe80000000c00 */
[----:B------:R1:W-:Y:S04]  /*2b10*/  STS.128 [R116+0x420], R8 ;  /* 0x0004200874007388 */ /* 0x0003e80000000c00 */
[----:B------:R2:W-:Y:S04]  /*2b20*/  STS.128 [R116+0x840], R24 ;  /* 0x0008401874007388 */ /* 0x0005e80000000c00 */
[----:B------:R0:W-:Y:S04]  /*2b30*/  STS.128 [R116+0xc60], R32 ;  /* 0x000c602074007388 */ /* 0x0001e80000000c00 */
[----:B------:R3:W-:Y:S04]  /*2b40*/  STS.128 [R116+0x1080], R12 ;  /* 0x0010800c74007388 */ /* 0x0007e80000000c00 */
[----:B------:R3:W-:Y:S04]  /*2b50*/  STS.128 [R116+0x14a0], R16 ;  /* 0x0014a01074007388 */ /* 0x0007e80000000c00 */
[----:B------:R3:W-:Y:S04]  /*2b60*/  STS.128 [R116+0x18c0], R48 ;  /* 0x0018c03074007388 */ /* 0x0007e80000000c00 */
[----:B----4-:R4:W-:Y:S04]  /*2b70*/  STS.128 [R116+0x1ce0], R36 ;  /* 0x001ce02474007388 */ /* 0x0109e80000000c00 */
[----:B------:R4:W-:Y:S04]  /*2b80*/  STS.128 [R119+0x6c00], R60 ;  /* 0x006c003c77007388 */ /* 0x0009e80000000c00 */
[----:B-1----:R-:W5:Y:S04]  /*2b90*/  LDG.E.128.CONSTANT R8, desc[UR6][R142.64+0x80000] ;  /* 0x080000068e087981 */ /* 0x002f68000c1e9d00 */
[----:B------:R-:W5:Y:S04]  /*2ba0*/  LDG.E.128.CONSTANT R20, desc[UR6][R142.64+0x82000] ;  /* 0x082000068e147981 */ /* 0x000f68000c1e9d00 */
[----:B--2---:R-:W2:Y:S04]  /*2bb0*/  LDG.E.128.CONSTANT R24, desc[UR6][R142.64+0x84000] ;  /* 0x084000068e187981 */ /* 0x004ea8000c1e9d00 */
[----:B0-----:R-:W2:Y:S04]  /*2bc0*/  LDG.E.128.CONSTANT R32, desc[UR6][R142.64+0x88000] ;  /* 0x088000068e207981 */ /* 0x001ea8000c1e9d00 */
[----:B---3--:R-:W3:Y:S04]  /*2bd0*/  LDG.E.128.CONSTANT R12, desc[UR6][R142.64+0x8a000] ;  /* 0x08a000068e0c7981 */ /* 0x008ee8000c1e9d00 */
[----:B------:R-:W3:Y:S04]  /*2be0*/  LDG.E.128.CONSTANT R16, desc[UR6][R142.64+0x8c000] ;  /* 0x08c000068e107981 */ /* 0x000ee8000c1e9d00 */
[----:B------:R-:W3:Y:S04]  /*2bf0*/  LDG.E.128.CONSTANT R48, desc[UR6][R142.64+0x8e000] ;  /* 0x08e000068e307981 */ /* 0x000ee8000c1e9d00 */
[----:B----4-:R-:W4:Y:S04]  /*2c00*/  LDG.E.128.CONSTANT R36, desc[UR6][R142.64+0x90000] ;  /* 0x090000068e247981 */ /* 0x010f28000c1e9d00 */
[----:B------:R-:W4:Y:S04]  /*2c10*/  LDG.E.128.CONSTANT R60, desc[UR6][R142.64+0x92000] ;  /* 0x092000068e3c7981 */ /* 0x000f28000c1e9d00 */
[----:B------:R-:W-:Y:S04]  /*2c20*/  STS.128 [R119+0x5800], R72 ;  /* 0x0058004877007388 */ /* 0x000fe80000000c00 */
[----:B------:R-:W-:Y:S04]  /*2c30*/  STS.128 [R119+0x5d00], R76 ;  /* 0x005d004c77007388 */ /* 0x000fe80000000c00 */
[----:B------:R-:W-:Y:S04]  /*2c40*/  STS.128 [R119+0x6200], R80 ;  /* 0x0062005077007388 */ /* 0x000fe80000000c00 */
[----:B------:R-:W-:Y:S01]  /*2c50*/  STS.128 [R119+0x6700], R84 ;  /* 0x0067005477007388 */ /* 0x000fe20000000c00 */
[C---:B------:R-:W-:Y:S08]  /*2c60*/  HMMA.16816.F16 R56, R44.reuse, R56, R64 ;  /* 0x000000382c38723c */ /* 0x040ff00000000840 */
[----:B------:R-:W-:-:S12]  /*2c70*/  HMMA.16816.F16 R58, R44, R58, R66 ;  /* 0x0000003a2c3a723c */ /* 0x000fd80000000842 */
[C---:B------:R-:W-:Y:S08]  /*2c80*/  HMMA.16816.F16 R52, R40.reuse, R52, R56 ;  /* 0x000000342834723c */ /* 0x040ff00000000838 */
[----:B------:R-:W-:Y:S01]  /*2c90*/  HMMA.16816.F16 R54, R40, R54, R58 ;  /* 0x000000362836723c */ /* 0x000fe2000000083a */
[----:B-----5:R-:W-:Y:S04]  /*2ca0*/  STS.128 [R119+0x3000], R28 ;  /* 0x0030001c77007388 */ /* 0x020fe80000000c00 */
[----:B------:R-:W-:Y:S04]  /*2cb0*/  STS.128 [R119+0x5300], R68 ;  /* 0x0053004477007388 */ /* 0x000fe80000000c00 */
[----:B------:R-:W-:Y:S04]  /*2cc0*/  STS.128 [R119+0x2100], R8 ;  /* 0x0021000877007388 */ /* 0x000fe80000000c00 */
[----:B------:R-:W-:Y:S04]  /*2cd0*/  STS.128 [R119+0x2600], R20 ;  /* 0x0026001477007388 */ /* 0x000fe80000000c00 */
[----:B--2---:R-:W-:Y:S04]  /*2ce0*/  STS.128 [R119+0x2b00], R24 ;  /* 0x002b001877007388 */ /* 0x004fe80000000c00 */
[----:B------:R-:W-:Y:S04]  /*2cf0*/  STS.128 [R119+0x3500], R32 ;  /* 0x0035002077007388 */ /* 0x000fe80000000c00 */
[----:B---3--:R-:W-:Y:S04]  /*2d00*/  STS.128 [R119+0x3a00], R12 ;  /* 0x003a000c77007388 */ /* 0x008fe80000000c00 */
[----:B------:R-:W-:Y:S04]  /*2d10*/  STS.128 [R119+0x3f00], R16 ;  /* 0x003f001077007388 */ /* 0x000fe80000000c00 */
[----:B------:R-:W-:Y:S04]  /*2d20*/  STS.128 [R119+0x4400], R48 ;  /* 0x0044003077007388 */ /* 0x000fe80000000c00 */
[----:B----4-:R-:W-:Y:S04]  /*2d30*/  STS.128 [R119+0x4900], R36 ;  /* 0x0049002477007388 */ /* 0x010fe80000000c00 */
[----:B------:R-:W-:Y:S01]  /*2d40*/  STS.128 [R119+0x4e00], R60 ;  /* 0x004e003c77007388 */ /* 0x000fe20000000c00 */
[----:B------:R-:W-:Y:S06]  /*2d50*/  BAR.SYNC.DEFER_BLOCKING 0x0 ;  /* 0x0000000000007b1d */ /* 0x000fec0000010000 */
[----:B------:R-:W-:Y:S04]  /*2d60*/  LDSM.16.M88.4 R8, [R120] ;  /* 0x000000007808783b */ /* 0x000fe80000000200 */
[----:B------:R-:W0:Y:S04]  /*2d70*/  LDSM.16.MT88.4 R12, [R121] ;  /* 0x00000000790c783b */ /* 0x000e280000004200 */
[----:B------:R-:W-:Y:S04]  /*2d80*/  LDSM.16.M88.4 R16, [R122] ;  /* 0x000000007a10783b */ /* 0x000fe80000000200 */
[----:B------:R-:W1:Y:S04]  /*2d90*/  LDSM.16.MT88.4 R20, [R123] ;  /* 0x000000007b14783b */ /* 0x000e680000004200 */
[----:B------:R-:W-:Y:S04]  /*2da0*/  LDSM.16.M88.4 R24, [R108] ;  /* 0x000000006c18783b */ /* 0x000fe80000000200 */
[----:B------:R-:W2:Y:S04]  /*2db0*/  LDSM.16.MT88.4 R28, [R6] ;  /* 0x00000000061c783b */ /* 0x000ea80000004200 */
[----:B------:R-:W-:Y:S04]  /*2dc0*/  LDSM.16.MT88.4 R32, [R130] ;  /* 0x000000008220783b */ /* 0x000fe80000004200 */
[----:B------:R-:W-:Y:S04]  /*2dd0*/  LDSM.16.M88.4 R116, [R118] ;  /* 0x000000007674783b */ /* 0x000fe80000000200 */
[----:B------:R-:W-:Y:S01]  /*2de0*/  LDSM.16.MT88.4 R112, [R112] ;  /* 0x000000007070783b */ /* 0x000fe20000004200 */
[C---:B0-----:R-:W-:Y:S08]  /*2df0*/  HMMA.16816.F16 R12, R8.reuse, R12, R52 ;  /* 0x0000000c080c723c */ /* 0x041ff00000000834 */
[----:B------:R-:W-:Y:S01]  /*2e00*/  HMMA.16816.F16 R54, R8, R14, R54 ;  /* 0x0000000e0836723c */ /* 0x000fe20000000836 */
[----:B------:R-:W-:Y:S04]  /*2e10*/  LDSM.16.M88.4 R8, [R109] ;  /* 0x000000006d08783b */ /* 0x000fe80000000200 */
[----:B------:R-:W-:Y:S07]  /*2e20*/  LDSM.16.MT88.4 R108, [R110] ;  /* 0x000000006e6c783b */ /* 0x000fee0000004200 */
[C---:B-1----:R-:W-:Y:S01]  /*2e30*/  HMMA.16816.F16 R20, R16.reuse, R20, R12 ;  /* 0x000000141014723c */ /* 0x042fe2000000080c */
[----:B------:R-:W0:Y:S07]  /*2e40*/  LDSM.16.MT88.4 R12, [R88] ;  /* 0x00000000580c783b */ /* 0x000e2e0000004200 */
[----:B------:R-:W-:Y:S01]  /*2e50*/  HMMA.16816.F16 R54, R16, R22, R54 ;  /* 0x000000161036723c */ /* 0x000fe20000000836 */
[----:B------:R-:W-:Y:S11]  /*2e60*/  LDSM.16.M88.4 R16, [R90] ;  /* 0x000000005a10783b */ /* 0x000ff60000000200 */
[C---:B--2---:R-:W-:Y:S01]  /*2e70*/  HMMA.16816.F16 R28, R24.reuse, R28, R20 ;  /* 0x0000001c181c723c */ /* 0x044fe20000000814 */
[----:B------:R-:W1:Y:S07]  /*2e80*/  LDSM.16.MT88.4 R20, [R89] ;  /* 0x000000005914783b */ /* 0x000e6e0000004200 */
[----:B------:R-:W-:Y:S01]  /*2e90*/  HMMA.16816.F16 R54, R24, R30, R54 ;  /* 0x0000001e1836723c */ /* 0x000fe20000000836 */
[----:B------:R-:W-:Y:S11]  /*2ea0*/  LDSM.16.M88.4 R24, [R92] ;  /* 0x000000005c18783b */ /* 0x000ff60000000200 */
[C---:B0-----:R-:W-:Y:S01]  /*2eb0*/  HMMA.16816.F16 R12, R8.reuse, R12, R28 ;  /* 0x0000000c080c723c */ /* 0x041fe2000000081c */
[----:B------:R-:W0:Y:S07]  /*2ec0*/  LDSM.16.MT88.4 R28, [R91] ;  /* 0x000000005b1c783b */ /* 0x000e2e0000004200 */
[----:B------:R-:W-:Y:S01]  /*2ed0*/  HMMA.16816.F16 R54, R8, R14, R54 ;  /* 0x0000000e0836723c */ /* 0x000fe20000000836 */
[----:B------:R-:W-:Y:S11]  /*2ee0*/  LDSM.16.M88.4 R8, [R94] ;  /* 0x000000005e08783b */ /* 0x000ff60000000200 */
[C---:B-1----:R-:W-:Y:S01]  /*2ef0*/  HMMA.16816.F16 R20, R16.reuse, R20, R12 ;  /* 0x000000141014723c */ /* 0x042fe2000000080c */
        /* <DEDUP_REMOVED lines=18> */
[----:B------:R-:W2:Y:S11]  /*3020*/  LDSM.16.M88.4 R24, [R99] ;  /* 0x000000006318783b */ /* 0x000eb60000000200 */
[C---:B0-----:R-:W-:Y:S08]  /*3030*/  HMMA.16816.F16 R12, R8.reuse, R12, R28 ;  /* 0x0000000c080c723c */ /* 0x041ff0000000081c */
[----:B------:R-:W-:Y:S01]  /*3040*/  HMMA.16816.F16 R14, R8, R14, R30 ;  /* 0x0000000e080e723c */ /* 0x000fe2000000081e */
[----:B------:R-:W-:Y:S04]  /*3050*/  LDSM.16.M88.4 R8, [R100] ;  /* 0x000000006408783b */ /* 0x000fe80000000200 */
[----:B------:R-:W0:Y:S07]  /*3060*/  LDSM.16.MT88.4 R28, [R132] ;  /* 0x00000000841c783b */ /* 0x000e2e0000004200 */
[C---:B-1----:R-:W-:Y:S08]  /*3070*/  HMMA.16816.F16 R12, R16.reuse, R20, R12 ;  /* 0x00000014100c723c */ /* 0x042ff0000000080c */
[----:B------:R-:W-:Y:S01]  /*3080*/  HMMA.16816.F16 R14, R16, R22, R14 ;  /* 0x00000016100e723c */ /* 0x000fe2000000080e */
[----:B------:R-:W-:Y:S04]  /*3090*/  LDSM.16.M88.4 R16, [R101] ;  /* 0x000000006510783b */ /* 0x000fe80000000200 */
[----:B------:R-:W1:Y:S07]  /*30a0*/  LDSM.16.MT88.4 R20, [R134] ;  /* 0x000000008614783b */ /* 0x000e6e0000004200 */
[C---:B--2---:R-:W-:Y:S08]  /*30b0*/  HMMA.16816.F16 R12, R24.reuse, R32, R12 ;  /* 0x00000020180c723c */ /* 0x044ff0000000080c */
[----:B------:R-:W-:Y:S01]  /*30c0*/  HMMA.16816.F16 R14, R24, R34, R14 ;  /* 0x00000022180e723c */ /* 0x000fe2000000080e */
[----:B------:R-:W2:Y:S11]  /*30d0*/  LDSM.16.M88.4 R24, [R102] ;  /* 0x000000006618783b */ /* 0x000eb60000000200 */
[C---:B0-----:R-:W-:Y:S08]  /*30e0*/  HMMA.16816.F16 R12, R8.reuse, R28, R12 ;  /* 0x0000001c080c723c */ /* 0x041ff0000000080c */
[----:B------:R-:W-:-:S12]  /*30f0*/  HMMA.16816.F16 R14, R8, R30, R14 ;  /* 0x0000001e080e723c */ /* 0x000fd8000000080e */
[C---:B-1----:R-:W-:Y:S08]  /*3100*/  HMMA.16816.F16 R12, R16.reuse, R20, R12 ;  /* 0x00000014100c723c */ /* 0x042ff0000000080c */
[----:B------:R-:W-:-:S12]  /*3110*/  HMMA.16816.F16 R14, R16, R22, R14 ;  /* 0x00000016100e723c */ /* 0x000fd8000000080e */
[C---:B--2---:R-:W-:Y:S08]  /*3120*/  HMMA.16816.F16 R12, R24.reuse, R108, R12 ;  /* 0x0000006c180c723c */ /* 0x044ff0000000080c */
[----:B------:R-:W-:Y:S01]  /*3130*/  HMMA.16816.F16 R14, R24, R110, R14 ;  /* 0x0000006e180e723c */ /* 0x000fe2000000080e */
[----:B------:R-:W-:Y:S02]  /*3140*/  SHF.R.U32.HI R6, RZ, 0x2, R4 ;  /* 0x00000002ff067819 */ /* 0x000fe40000011604 */
[----:B------:R-:W-:-:S09]  /*3150*/  LOP3.LUT R9, R4, 0x3, RZ, 0xc0, !PT ;  /* 0x0000000304097812 */ /* 0x000fd200078ec0ff */
[C---:B------:R-:W-:Y:S08]  /*3160*/  HMMA.16816.F16 R12, R116.reuse, R112, R12 ;  /* 0x00000070740c723c */ /* 0x040ff0000000080c */
[----:B------:R-:W-:Y:S01]  /*3170*/  HMMA.16816.F16 R14, R116, R114, R14 ;  /* 0x00000072740e723c */ /* 0x000fe2000000080e */
[----:B------:R-:W-:Y:S02]  /*3180*/  IMAD R5, R2, 0x1e0, R5 ;  /* 0x000001e002057824 */ /* 0x000fe400078e0205 */
[----:B------:R-:W-:-:S04]  /*3190*/  IMAD R6, R6, 0x8, R9 ;  /* 0x0000000806067824 */ /* 0x000fc800078e0209 */
[----:B------:R-:W-:Y:S01]  /*31a0*/  IMAD.U32 R5, R6, 0x4, R5 ;  /* 0x0000000406057824 */ /* 0x000fe200078e0005 */
[----:B------:R-:W-:Y:S01]  /*31b0*/  BAR.SYNC.DEFER_BLOCKING 0x0 ;  /* 0x0000000000007b1d */ /* 0x000fe20000010000 */
[----:B------:R-:W-:-:S04]  /*31c0*/  IMAD.SHL.U32 R11, R3, 0x4, RZ ;  /* 0x00000004030b7824 */ /* 0x000fc800078e00ff */
[----:B------:R-:W-:Y:S01]  /*31d0*/  IMAD R2, R2, 0x80, R11 ;  /* 0x0000008002027824 */ /* 0x000fe200078e020b */
[----:B------:R-:W-:Y:S04]  /*31e0*/  STS [R5], R12 ;  /* 0x0000000c05007388 */ /* 0x000fe80000000800 */
[----:B------:R-:W-:Y:S04]  /*31f0*/  STS [R5+0x100], R13 ;  /* 0x0001000d05007388 */ /* 0x000fe80000000800 */
[----:B------:R-:W-:Y:S04]  /*3200*/  STS [R5+0x10], R14 ;  /* 0x0000100e05007388 */ /* 0x000fe80000000800 */
[----:B------:R-:W-:Y:S01]  /*3210*/  STS [R5+0x110], R15 ;  /* 0x0001100f05007388 */ /* 0x000fe20000000800 */
[----:B------:R-:W-:-:S02]  /*3220*/  LEA R4, R2, UR4, 0x1 ;  /* 0x0000000402047c11 */ /* 0x000fc4000f8e08ff */
[----:B------:R-:W0:Y:S08]  /*3230*/  LDC.64 R2, c[0x0][0x380] ;  /* 0x0000e000ff027b82 */ /* 0x000e300000000a00 */
[----:B------:R-:W-:Y:S06]  /*3240*/  BAR.SYNC.DEFER_BLOCKING 0x0 ;  /* 0x0000000000007b1d */ /* 0x000fec0000010000 */
[----:B------:R-:W1:Y:S04]  /*3250*/  LDS.64 R8, [R4] ;  /* 0x0000000004087984 */ /* 0x000e680000000a00 */
[----:B------:R-:W2:Y:S01]  /*3260*/  LDS.64 R16, [R4+0x200] ;  /* 0x0002000004107984 */ /* 0x000ea20000000a00 */
[----:B------:R-:W-:-:S04]  /*3270*/  LOP3.LUT R11, R11, 0xc, RZ, 0xc0, !PT ;  /* 0x0000000c0b0b7812 */ /* 0x000fc800078ec0ff */
[----:B------:R-:W-:-:S05]  /*3280*/  IADD3 R11, PT, PT, R7, R0, -R11 ;  /* 0x00000000070b7210 */ /* 0x000fca0007ffe80b */
[----:B0-----:R-:W-:-:S05]  /*3290*/  IMAD.WIDE.U32 R2, R11, 0x2, R2 ;  /* 0x000000020b027825 */ /* 0x001fca00078e0002 */
[----:B-1----:R-:W-:Y:S04]  /*32a0*/  STG.E.64 desc[UR6][R2.64], R8 ;  /* 0x0000000802007986 */ /* 0x002fe8000c101b06 */
[----:B--2---:R-:W-:Y:S01]  /*32b0*/  STG.E.64 desc[UR6][R2.64+0x20], R16 ;  /* 0x0000201002007986 */ /* 0x004fe2000c101b06 */
[----:B------:R-:W-:Y:S05]  /*32c0*/  EXIT ;  /* 0x000000000000794d */ /* 0x000fea0003800000 */
.L_x_0:
[----:B------:R-:W-:-:S00]  /*32d0*/  BRA `(.L_x_0) ;  /* 0xfffffffc00fc7947 */ /* 0x000fc0000383ffff */
[----:B------:R-:W-:-:S00]  /*32e0*/  NOP ;  /* 0x0000000000007918 */ /* 0x000fc00000000000 */
        /* <DEDUP_REMOVED lines=9> */
.L_x_1:


//--------------------- .nv.shared.main_kernel    --------------------------
	.section	.nv.shared.main_kernel,"aw",@nobits
	.sectionflags	@""
	.align	16
	.zero		1024


//--------------------- .nv.shared.reserved.0     --------------------------
	.section	.nv.shared.reserved.0,"aw",@nobits
	.weak		__nv_reservedSMEM_offset_0_alias
	.size		__nv_reservedSMEM_offset_0_alias, 0, 64
	.other		__nv_reservedSMEM_offset_0_alias,@"STO_CUDA_RESERVED_SHARED STV_DEFAULT"
__nv_reservedSMEM_offset_0_alias:
	.zero		0
	.zero		64


//--------------------- .nv.constant0.main_kernel --------------------------
	.section	.nv.constant0.main_kernel,"a",@progbits
	.sectionflags	@""
	.align	4
.nv.constant0.main_kernel:
	.zero		920


//--------------------- SYMBOLS --------------------------

	.type		.nv.reservedSmem.offset0,@object
	.size		.nv.reservedSmem.offset0,0x4
	.type		.nv.reservedSmem.cap,@object
	.size		.nv.reservedSmem.cap,0x4
